//
// Generated by NVIDIA NVVM Compiler
//
// Compiler Build ID: CL-36424714
// Cuda compilation tools, release 13.0, V13.0.88
// Based on NVVM 20.0.0
//

.version 9.0
.target sm_100
.address_size 64

	// .globl	_Z16threadIdxPrintermmmmmmmmmmm
.extern .func  (.param .b32 func_retval0) vprintf
(
	.param .b64 vprintf_param_0,
	.param .b64 vprintf_param_1
)
;
.global .align 1 .b8 $str[117] = {105, 110, 100, 101, 120, 32, 37, 100, 32, 104, 95, 105, 110, 100, 101, 120, 32, 37, 100, 32, 104, 95, 99, 111, 108, 32, 37, 100, 32, 119, 95, 99, 111, 108, 32, 37, 100, 32, 99, 95, 105, 109, 32, 37, 100, 32, 99, 95, 99, 111, 108, 32, 37, 100, 32, 104, 95, 111, 102, 102, 115, 101, 116, 32, 37, 100, 32, 119, 95, 111, 102, 102, 115, 101, 116, 32, 37, 100, 32, 100, 97, 116, 97, 95, 99, 111, 108, 95, 111, 102, 102, 115, 101, 116, 32, 37, 100, 32, 100, 97, 116, 97, 95, 105, 109, 95, 111, 102, 102, 115, 101, 116, 32, 37, 100, 10};
.global .align 1 .b8 $str$1[40] = {100, 97, 116, 97, 95, 105, 109, 95, 111, 102, 102, 115, 101, 116, 58, 32, 37, 100, 44, 32, 100, 97, 116, 97, 95, 99, 111, 108, 95, 111, 102, 102, 115, 101, 116, 58, 37, 100, 10};

.visible .entry _Z16threadIdxPrintermmmmmmmmmmm(
	.param .u64 _Z16threadIdxPrintermmmmmmmmmmm_param_0,
	.param .u64 _Z16threadIdxPrintermmmmmmmmmmm_param_1,
	.param .u64 _Z16threadIdxPrintermmmmmmmmmmm_param_2,
	.param .u64 _Z16threadIdxPrintermmmmmmmmmmm_param_3,
	.param .u64 _Z16threadIdxPrintermmmmmmmmmmm_param_4,
	.param .u64 _Z16threadIdxPrintermmmmmmmmmmm_param_5,
	.param .u64 _Z16threadIdxPrintermmmmmmmmmmm_param_6,
	.param .u64 _Z16threadIdxPrintermmmmmmmmmmm_param_7,
	.param .u64 _Z16threadIdxPrintermmmmmmmmmmm_param_8,
	.param .u64 _Z16threadIdxPrintermmmmmmmmmmm_param_9,
	.param .u64 _Z16threadIdxPrintermmmmmmmmmmm_param_10
)
{
	.local .align 8 .b8 	__local_depot0[40];
	.reg .b64 	%SP;
	.reg .b64 	%SPL;
	.reg .pred 	%p<19>;
	.reg .b32 	%r<194>;
	.reg .b64 	%rd<131>;

	mov.u64 	%SPL, __local_depot0;
	cvta.local.u64 	%SP, %SPL;
	ld.param.u64 	%rd55, [_Z16threadIdxPrintermmmmmmmmmmm_param_0];
	ld.param.u64 	%rd56, [_Z16threadIdxPrintermmmmmmmmmmm_param_1];
	ld.param.u64 	%rd57, [_Z16threadIdxPrintermmmmmmmmmmm_param_2];
	ld.param.u64 	%rd59, [_Z16threadIdxPrintermmmmmmmmmmm_param_4];
	ld.param.u64 	%rd62, [_Z16threadIdxPrintermmmmmmmmmmm_param_7];
	ld.param.u64 	%rd63, [_Z16threadIdxPrintermmmmmmmmmmm_param_8];
	ld.param.u64 	%rd64, [_Z16threadIdxPrintermmmmmmmmmmm_param_9];
	ld.param.u64 	%rd65, [_Z16threadIdxPrintermmmmmmmmmmm_param_10];
	add.u64 	%rd66, %SP, 0;
	add.u64 	%rd1, %SPL, 0;
	mov.u32 	%r41, %ctaid.x;
	mov.u32 	%r1, %ntid.x;
	mov.u32 	%r42, %tid.x;
	mad.lo.s32 	%r178, %r41, %r1, %r42;
	cvt.s64.s32 	%rd115, %r178;
	setp.le.u64 	%p1, %rd55, %rd115;
	@%p1 bra 	$L__BB0_37;
	ld.param.u64 	%rd107, [_Z16threadIdxPrintermmmmmmmmmmm_param_3];
	mul.lo.s64 	%rd3, %rd59, %rd107;
	setp.ne.s64 	%p2, %rd107, 0;
	cvt.u32.u64 	%r43, %rd56;
	cvt.u32.u64 	%r44, %rd57;
	mul.lo.s32 	%r3, %r44, %r43;
	mov.u32 	%r45, %nctaid.x;
	mul.lo.s32 	%r4, %r1, %r45;
	@%p2 bra 	$L__BB0_10;
	mul.lo.s64 	%rd4, %rd3, %rd57;
$L__BB0_3:
	or.b64  	%rd98, %rd115, %rd56;
	and.b64  	%rd99, %rd98, -4294967296;
	setp.ne.s64 	%p16, %rd99, 0;
	@%p16 bra 	$L__BB0_5;
	cvt.u32.u64 	%r147, %rd115;
	div.u32 	%r148, %r147, %r43;
	mul.lo.s32 	%r149, %r148, %r43;
	sub.s32 	%r150, %r147, %r149;
	cvt.u64.u32 	%rd116, %r148;
	cvt.u64.u32 	%rd117, %r150;
	bra.uni 	$L__BB0_6;
$L__BB0_5:
	div.u64 	%rd116, %rd115, %rd56;
	mul.lo.s64 	%rd100, %rd116, %rd56;
	sub.s64 	%rd117, %rd115, %rd100;
$L__BB0_6:
	cvt.u32.u64 	%r6, %rd116;
	cvt.s64.s32 	%rd12, %rd116;
	or.b64  	%rd101, %rd12, %rd57;
	and.b64  	%rd102, %rd101, -4294967296;
	setp.ne.s64 	%p17, %rd102, 0;
	@%p17 bra 	$L__BB0_8;
	cvt.u32.u64 	%r152, %rd12;
	div.u32 	%r153, %r152, %r44;
	mul.lo.s32 	%r154, %r153, %r44;
	sub.s32 	%r155, %r152, %r154;
	cvt.u64.u32 	%rd118, %r153;
	cvt.u64.u32 	%rd119, %r155;
	bra.uni 	$L__BB0_9;
$L__BB0_8:
	div.u64 	%rd118, %rd12, %rd57;
	mul.lo.s64 	%rd103, %rd118, %rd57;
	sub.s64 	%rd119, %rd12, %rd103;
$L__BB0_9:
	ld.param.u64 	%rd114, [_Z16threadIdxPrintermmmmmmmmmmm_param_6];
	ld.param.u64 	%rd111, [_Z16threadIdxPrintermmmmmmmmmmm_param_5];
	cvt.u32.u64 	%r156, %rd119;
	cvt.u32.u64 	%r157, %rd117;
	cvt.u32.u64 	%r158, %rd118;
	cvt.u32.u64 	%r159, %rd111;
	mul.lo.s32 	%r160, %r156, %r159;
	cvt.u32.u64 	%r161, %rd62;
	cvt.u32.u64 	%r162, %rd114;
	mul.lo.s32 	%r163, %r157, %r162;
	cvt.u32.u64 	%r164, %rd63;
	cvt.u32.u64 	%r165, %rd4;
	mad.lo.s32 	%r166, %r165, %r158, %r156;
	mad.lo.s32 	%r168, %r166, %r43, %r157;
	sub.s32 	%r169, %r160, %r161;
	cvt.u32.u64 	%r170, %rd65;
	mad.lo.s32 	%r171, %r158, %r170, %r169;
	sub.s32 	%r172, %r163, %r164;
	cvt.u32.u64 	%r173, %rd64;
	mad.lo.s32 	%r174, %r171, %r173, %r172;
	st.local.v2.u32 	[%rd1], {%r178, %r6};
	st.local.v2.u32 	[%rd1+8], {%r156, %r157};
	mov.b32 	%r175, 0;
	st.local.v2.u32 	[%rd1+16], {%r158, %r175};
	st.local.v2.u32 	[%rd1+24], {%r169, %r172};
	st.local.v2.u32 	[%rd1+32], {%r168, %r174};
	mov.u64 	%rd104, $str;
	cvta.global.u64 	%rd105, %rd104;
	{ // callseq 9, 0
	.param .b64 param0;
	st.param.b64 	[param0], %rd105;
	.param .b64 param1;
	st.param.b64 	[param1], %rd66;
	.param .b32 retval0;
	call.uni (retval0), 
	vprintf, 
	(
	param0, 
	param1
	);
	ld.param.b32 	%r176, [retval0];
	} // callseq 9
	add.s32 	%r178, %r178, %r4;
	cvt.s64.s32 	%rd115, %r178;
	setp.gt.u64 	%p18, %rd55, %rd115;
	@%p18 bra 	$L__BB0_3;
	bra.uni 	$L__BB0_37;
$L__BB0_10:
	setp.eq.s64 	%p3, %rd59, 0;
	@%p3 bra 	$L__BB0_14;
	and.b64  	%rd20, %rd59, 3;
$L__BB0_12:
	or.b64  	%rd67, %rd115, %rd56;
	and.b64  	%rd68, %rd67, -4294967296;
	setp.ne.s64 	%p4, %rd68, 0;
	@%p4 bra 	$L__BB0_22;
	cvt.u32.u64 	%r47, %rd115;
	div.u32 	%r48, %r47, %r43;
	mul.lo.s32 	%r49, %r48, %r43;
	sub.s32 	%r50, %r47, %r49;
	cvt.u64.u32 	%rd126, %r48;
	cvt.u64.u32 	%rd127, %r50;
	bra.uni 	$L__BB0_23;
$L__BB0_14:
	mul.lo.s64 	%rd21, %rd3, %rd57;
$L__BB0_15:
	or.b64  	%rd89, %rd115, %rd56;
	and.b64  	%rd90, %rd89, -4294967296;
	setp.ne.s64 	%p13, %rd90, 0;
	@%p13 bra 	$L__BB0_17;
	cvt.u32.u64 	%r115, %rd115;
	div.u32 	%r116, %r115, %r43;
	mul.lo.s32 	%r117, %r116, %r43;
	sub.s32 	%r118, %r115, %r117;
	cvt.u64.u32 	%rd121, %r116;
	cvt.u64.u32 	%rd122, %r118;
	bra.uni 	$L__BB0_18;
$L__BB0_17:
	div.u64 	%rd121, %rd115, %rd56;
	mul.lo.s64 	%rd91, %rd121, %rd56;
	sub.s64 	%rd122, %rd115, %rd91;
$L__BB0_18:
	cvt.u32.u64 	%r9, %rd121;
	cvt.s64.s32 	%rd29, %rd121;
	or.b64  	%rd92, %rd29, %rd57;
	and.b64  	%rd93, %rd92, -4294967296;
	setp.ne.s64 	%p14, %rd93, 0;
	@%p14 bra 	$L__BB0_20;
	cvt.u32.u64 	%r120, %rd29;
	div.u32 	%r121, %r120, %r44;
	mul.lo.s32 	%r122, %r121, %r44;
	sub.s32 	%r123, %r120, %r122;
	cvt.u64.u32 	%rd123, %r121;
	cvt.u64.u32 	%rd124, %r123;
	bra.uni 	$L__BB0_21;
$L__BB0_20:
	div.u64 	%rd123, %rd29, %rd57;
	mul.lo.s64 	%rd94, %rd123, %rd57;
	sub.s64 	%rd124, %rd29, %rd94;
$L__BB0_21:
	ld.param.u64 	%rd113, [_Z16threadIdxPrintermmmmmmmmmmm_param_6];
	ld.param.u64 	%rd110, [_Z16threadIdxPrintermmmmmmmmmmm_param_5];
	cvt.u32.u64 	%r124, %rd124;
	cvt.u32.u64 	%r125, %rd122;
	cvt.u32.u64 	%r126, %rd123;
	cvt.u32.u64 	%r127, %rd110;
	mul.lo.s32 	%r128, %r124, %r127;
	cvt.u32.u64 	%r129, %rd62;
	cvt.u32.u64 	%r130, %rd113;
	mul.lo.s32 	%r131, %r125, %r130;
	cvt.u32.u64 	%r132, %rd63;
	cvt.u32.u64 	%r133, %rd21;
	mad.lo.s32 	%r134, %r133, %r126, %r124;
	mad.lo.s32 	%r136, %r134, %r43, %r125;
	sub.s32 	%r137, %r128, %r129;
	cvt.u32.u64 	%r138, %rd65;
	mad.lo.s32 	%r139, %r126, %r138, %r137;
	sub.s32 	%r140, %r131, %r132;
	cvt.u32.u64 	%r141, %rd64;
	mad.lo.s32 	%r142, %r139, %r141, %r140;
	st.local.v2.u32 	[%rd1], {%r178, %r9};
	st.local.v2.u32 	[%rd1+8], {%r124, %r125};
	mov.b32 	%r143, 0;
	st.local.v2.u32 	[%rd1+16], {%r126, %r143};
	st.local.v2.u32 	[%rd1+24], {%r137, %r140};
	st.local.v2.u32 	[%rd1+32], {%r136, %r142};
	mov.u64 	%rd95, $str;
	cvta.global.u64 	%rd96, %rd95;
	{ // callseq 8, 0
	.param .b64 param0;
	st.param.b64 	[param0], %rd96;
	.param .b64 param1;
	st.param.b64 	[param1], %rd66;
	.param .b32 retval0;
	call.uni (retval0), 
	vprintf, 
	(
	param0, 
	param1
	);
	ld.param.b32 	%r144, [retval0];
	} // callseq 8
	add.s32 	%r178, %r178, %r4;
	cvt.s64.s32 	%rd115, %r178;
	setp.gt.u64 	%p15, %rd55, %rd115;
	@%p15 bra 	$L__BB0_15;
	bra.uni 	$L__BB0_37;
$L__BB0_22:
	div.u64 	%rd126, %rd115, %rd56;
	mul.lo.s64 	%rd69, %rd126, %rd56;
	sub.s64 	%rd127, %rd115, %rd69;
$L__BB0_23:
	cvt.u32.u64 	%r12, %rd126;
	cvt.s64.s32 	%rd44, %rd126;
	or.b64  	%rd70, %rd44, %rd57;
	and.b64  	%rd71, %rd70, -4294967296;
	setp.ne.s64 	%p5, %rd71, 0;
	@%p5 bra 	$L__BB0_25;
	cvt.u32.u64 	%r52, %rd44;
	div.u32 	%r53, %r52, %r44;
	mul.lo.s32 	%r54, %r53, %r44;
	sub.s32 	%r55, %r52, %r54;
	cvt.u64.u32 	%rd128, %r53;
	cvt.u64.u32 	%rd129, %r55;
	bra.uni 	$L__BB0_26;
$L__BB0_25:
	div.u64 	%rd128, %rd44, %rd57;
	mul.lo.s64 	%rd72, %rd128, %rd57;
	sub.s64 	%rd129, %rd44, %rd72;
$L__BB0_26:
	ld.param.u64 	%rd112, [_Z16threadIdxPrintermmmmmmmmmmm_param_6];
	ld.param.u64 	%rd109, [_Z16threadIdxPrintermmmmmmmmmmm_param_5];
	cvt.u32.u64 	%r57, %rd129;
	cvt.u32.u64 	%r58, %rd127;
	cvt.u32.u64 	%r59, %rd128;
	cvt.u32.u64 	%r60, %rd3;
	cvt.u32.u64 	%r61, %rd109;
	mul.lo.s32 	%r62, %r57, %r61;
	cvt.u32.u64 	%r63, %rd62;
	cvt.u32.u64 	%r64, %rd112;
	mul.lo.s32 	%r65, %r58, %r64;
	cvt.u32.u64 	%r66, %rd63;
	mul.lo.s32 	%r67, %r60, %r59;
	cvt.u32.u64 	%r68, %rd57;
	mad.lo.s32 	%r69, %r67, %r68, %r57;
	cvt.u32.u64 	%r70, %rd56;
	mad.lo.s32 	%r193, %r69, %r70, %r58;
	sub.s32 	%r71, %r62, %r63;
	cvt.u32.u64 	%r72, %rd65;
	mad.lo.s32 	%r73, %r59, %r72, %r71;
	sub.s32 	%r74, %r65, %r66;
	cvt.u32.u64 	%r75, %rd64;
	mad.lo.s32 	%r192, %r73, %r75, %r74;
	st.local.v2.u32 	[%rd1], {%r178, %r12};
	st.local.v2.u32 	[%rd1+8], {%r57, %r58};
	st.local.v2.u32 	[%rd1+16], {%r59, %r67};
	st.local.v2.u32 	[%rd1+24], {%r71, %r74};
	st.local.v2.u32 	[%rd1+32], {%r193, %r192};
	mov.u64 	%rd73, $str;
	cvta.global.u64 	%rd74, %rd73;
	add.u64 	%rd75, %SP, 0;
	{ // callseq 0, 0
	.param .b64 param0;
	st.param.b64 	[param0], %rd74;
	.param .b64 param1;
	st.param.b64 	[param1], %rd75;
	.param .b32 retval0;
	call.uni (retval0), 
	vprintf, 
	(
	param0, 
	param1
	);
	ld.param.b32 	%r76, [retval0];
	} // callseq 0
	mov.b32 	%r181, 0;
$L__BB0_27:
	setp.lt.u64 	%p6, %rd59, 4;
	mul.lo.s32 	%r18, %r181, %r75;
	mov.b32 	%r189, 0;
	@%p6 bra 	$L__BB0_31;
	and.b64  	%rd130, %rd59, -4;
	mov.b32 	%r184, 1;
$L__BB0_29:
	add.s32 	%r82, %r192, %r18;
	add.s32 	%r83, %r184, %r82;
	st.local.v2.u32 	[%rd1], {%r192, %r193};
	mov.u64 	%rd76, $str$1;
	cvta.global.u64 	%rd77, %rd76;
	add.u64 	%rd78, %SP, 0;
	{ // callseq 1, 0
	.param .b64 param0;
	st.param.b64 	[param0], %rd77;
	.param .b64 param1;
	st.param.b64 	[param1], %rd78;
	.param .b32 retval0;
	call.uni (retval0), 
	vprintf, 
	(
	param0, 
	param1
	);
	ld.param.b32 	%r84, [retval0];
	} // callseq 1
	add.s32 	%r86, %r83, -1;
	add.s32 	%r87, %r193, %r3;
	add.s32 	%r88, %r86, %r18;
	add.s32 	%r89, %r88, %r184;
	add.s32 	%r90, %r89, %r18;
	add.s32 	%r91, %r184, %r90;
	add.s32 	%r92, %r91, 1;
	add.s32 	%r93, %r92, %r18;
	add.s32 	%r94, %r184, %r93;
	st.local.v2.u32 	[%rd1], {%r86, %r87};
	{ // callseq 2, 0
	.param .b64 param0;
	st.param.b64 	[param0], %rd77;
	.param .b64 param1;
	st.param.b64 	[param1], %rd78;
	.param .b32 retval0;
	call.uni (retval0), 
	vprintf, 
	(
	param0, 
	param1
	);
	ld.param.b32 	%r95, [retval0];
	} // callseq 2
	add.s32 	%r97, %r87, %r3;
	st.local.v2.u32 	[%rd1], {%r89, %r97};
	{ // callseq 3, 0
	.param .b64 param0;
	st.param.b64 	[param0], %rd77;
	.param .b64 param1;
	st.param.b64 	[param1], %rd78;
	.param .b32 retval0;
	call.uni (retval0), 
	vprintf, 
	(
	param0, 
	param1
	);
	ld.param.b32 	%r98, [retval0];
	} // callseq 3
	add.s32 	%r100, %r97, %r3;
	st.local.v2.u32 	[%rd1], {%r92, %r100};
	{ // callseq 4, 0
	.param .b64 param0;
	st.param.b64 	[param0], %rd77;
	.param .b64 param1;
	st.param.b64 	[param1], %rd78;
	.param .b32 retval0;
	call.uni (retval0), 
	vprintf, 
	(
	param0, 
	param1
	);
	ld.param.b32 	%r101, [retval0];
	} // callseq 4
	add.s32 	%r192, %r94, 2;
	add.s32 	%r193, %r100, %r3;
	add.s32 	%r184, %r184, 4;
	add.s64 	%rd130, %rd130, -4;
	setp.ne.s64 	%p7, %rd130, 0;
	@%p7 bra 	$L__BB0_29;
	add.s32 	%r189, %r184, -1;
$L__BB0_31:
	setp.eq.s64 	%p8, %rd20, 0;
	@%p8 bra 	$L__BB0_35;
	setp.eq.s64 	%p9, %rd20, 1;
	st.local.v2.u32 	[%rd1], {%r192, %r193};
	mov.u64 	%rd79, $str$1;
	cvta.global.u64 	%rd80, %rd79;
	add.u64 	%rd81, %SP, 0;
	{ // callseq 5, 0
	.param .b64 param0;
	st.param.b64 	[param0], %rd80;
	.param .b64 param1;
	st.param.b64 	[param1], %rd81;
	.param .b32 retval0;
	call.uni (retval0), 
	vprintf, 
	(
	param0, 
	param1
	);
	ld.param.b32 	%r103, [retval0];
	} // callseq 5
	add.s32 	%r105, %r192, %r18;
	add.s32 	%r192, %r105, %r189;
	add.s32 	%r193, %r193, %r3;
	@%p9 bra 	$L__BB0_35;
	setp.eq.s64 	%p10, %rd20, 2;
	add.s32 	%r106, %r192, %r18;
	add.s32 	%r107, %r189, %r106;
	st.local.v2.u32 	[%rd1], {%r192, %r193};
	cvta.global.u64 	%rd83, %rd79;
	add.u64 	%rd84, %SP, 0;
	{ // callseq 6, 0
	.param .b64 param0;
	st.param.b64 	[param0], %rd83;
	.param .b64 param1;
	st.param.b64 	[param1], %rd84;
	.param .b32 retval0;
	call.uni (retval0), 
	vprintf, 
	(
	param0, 
	param1
	);
	ld.param.b32 	%r108, [retval0];
	} // callseq 6
	add.s32 	%r192, %r107, 1;
	add.s32 	%r193, %r193, %r3;
	@%p10 bra 	$L__BB0_35;
	add.s32 	%r110, %r192, %r18;
	add.s32 	%r111, %r189, %r110;
	st.local.v2.u32 	[%rd1], {%r192, %r193};
	cvta.global.u64 	%rd86, %rd79;
	{ // callseq 7, 0
	.param .b64 param0;
	st.param.b64 	[param0], %rd86;
	.param .b64 param1;
	st.param.b64 	[param1], %rd84;
	.param .b32 retval0;
	call.uni (retval0), 
	vprintf, 
	(
	param0, 
	param1
	);
	ld.param.b32 	%r112, [retval0];
	} // callseq 7
	add.s32 	%r192, %r111, 2;
	add.s32 	%r193, %r193, %r3;
$L__BB0_35:
	ld.param.u64 	%rd108, [_Z16threadIdxPrintermmmmmmmmmmm_param_3];
	add.s32 	%r181, %r181, 1;
	cvt.u64.u32 	%rd88, %r181;
	setp.gt.u64 	%p11, %rd108, %rd88;
	@%p11 bra 	$L__BB0_27;
	add.s32 	%r178, %r178, %r4;
	cvt.s64.s32 	%rd115, %r178;
	setp.gt.u64 	%p12, %rd55, %rd115;
	@%p12 bra 	$L__BB0_12;
$L__BB0_37:
	ret;

}


// ===== COMPILED SASS (sm_100) =====

	.target	sm_100

	.elftype	@"ET_EXEC"


//--------------------- .note.nv.tkinfo           --------------------------
	.section	.note.nv.tkinfo,"",@"SHT_NOTE"
	.sectionflags	@"SHF_NOTE_NV_TKINFO"
	.tkinfo
        /*0018*/ 	.word	0x00000002
        /*0030*/ 	.string	""
        /*0030*/ 	.string	"ptxas"
        /*0030*/ 	.string	"Cuda compilation tools, release 13.0, V13.0.88"
        /*0030*/ 	.string	"Build cuda_13.0.r13.0/compiler.36424714_0"
        /*0030*/ 	.string	"-arch sm_100 -m 64 "



//--------------------- .note.nv.cuinfo           --------------------------
	.section	.note.nv.cuinfo,"",@"SHT_NOTE"
	.sectionflags	@"SHF_NOTE_NV_CUINFO"
        /*0018*/ 	.short	0x0002
        /*001a*/ 	.short	0x0064
        /*001c*/ 	.short	0x0082
	.zero		2


//--------------------- .nv.info                  --------------------------
	.section	.nv.info,"",@"SHT_CUDA_INFO"
	.align	4


	//----- nvinfo : EIATTR_REGCOUNT
	.align		4
        /*0000*/ 	.byte	0x04, 0x2f
        /*0002*/ 	.short	(.L_3 - .L_2)
	.align		4
.L_2:
        /*0004*/ 	.word	index@(_Z16threadIdxPrintermmmmmmmmmmm)
        /*0008*/ 	.word	0x00000020


	//----- nvinfo : EIATTR_FRAME_SIZE
	.align		4
.L_3:
        /*000c*/ 	.byte	0x04, 0x11
        /*000e*/ 	.short	(.L_5 - .L_4)
	.align		4
.L_4:
        /*0010*/ 	.word	index@($__internal_0_$__cuda_sm20_div_u64)
        /*0014*/ 	.word	0x00000028


	//----- nvinfo : EIATTR_FRAME_SIZE
	.align		4
.L_5:
        /*0018*/ 	.byte	0x04, 0x11
        /*001a*/ 	.short	(.L_7 - .L_6)
	.align		4
.L_6:
        /*001c*/ 	.word	index@(_Z16threadIdxPrintermmmmmmmmmmm)
        /*0020*/ 	.word	0x00000028


	//----- nvinfo : EIATTR_MIN_STACK_SIZE
	.align		4
.L_7:
        /*0024*/ 	.byte	0x04, 0x12
        /*0026*/ 	.short	(.L_9 - .L_8)
	.align		4
.L_8:
        /*0028*/ 	.word	index@(_Z16threadIdxPrintermmmmmmmmmmm)
        /*002c*/ 	.word	0x00000028
.L_9:


//--------------------- .nv.compat                --------------------------
	.section	.nv.compat,"",@"SHT_CUDA_COMPAT_INFO"
	.align	4
        /*0000*/ 	.byte	0x02, 0x09, 0x00, 0x00, 0x02, 0x02, 0x01, 0x00, 0x02, 0x05, 0x05, 0x00, 0x03, 0x07, 0x01, 0x01
        /*0010*/ 	.byte	0x02, 0x03, 0x00, 0x00, 0x02, 0x06, 0x01, 0x00, 0x04, 0x0b, 0x08, 0x00, 0x09, 0x00, 0x00, 0x00
        /*0020*/ 	.byte	0x00, 0x00, 0x00, 0x00


//--------------------- .nv.info._Z16threadIdxPrintermmmmmmmmmmm --------------------------
	.section	.nv.info._Z16threadIdxPrintermmmmmmmmmmm,"",@"SHT_CUDA_INFO"
	.sectionflags	@""
	.align	4


	//----- nvinfo : EIATTR_CUDA_API_VERSION
	.align		4
        /*0000*/ 	.byte	0x04, 0x37
        /*0002*/ 	.short	(.L_11 - .L_10)
.L_10:
        /*0004*/ 	.word	0x00000082


	//----- nvinfo : EIATTR_KPARAM_INFO
	.align		4
.L_11:
        /*0008*/ 	.byte	0x04, 0x17
        /*000a*/ 	.short	(.L_13 - .L_12)
.L_12:
        /*000c*/ 	.word	0x00000000
        /*0010*/ 	.short	0x000a
        /*0012*/ 	.short	0x0050
        /*0014*/ 	.byte	0x00, 0xf0, 0x21, 0x00


	//----- nvinfo : EIATTR_KPARAM_INFO
	.align		4
.L_13:
        /*0018*/ 	.byte	0x04, 0x17
        /*001a*/ 	.short	(.L_15 - .L_14)
.L_14:
        /*001c*/ 	.word	0x00000000
        /*0020*/ 	.short	0x0009
        /*0022*/ 	.short	0x0048
        /*0024*/ 	.byte	0x00, 0xf0, 0x21, 0x00


	//----- nvinfo : EIATTR_KPARAM_INFO
	.align		4
.L_15:
        /*0028*/ 	.byte	0x04, 0x17
        /*002a*/ 	.short	(.L_17 - .L_16)
.L_16:
        /*002c*/ 	.word	0x00000000
        /*0030*/ 	.short	0x0008
        /*0032*/ 	.short	0x0040
        /*0034*/ 	.byte	0x00, 0xf0, 0x21, 0x00


	//----- nvinfo : EIATTR_KPARAM_INFO
	.align		4
.L_17:
        /*0038*/ 	.byte	0x04, 0x17
        /*003a*/ 	.short	(.L_19 - .L_18)
.L_18:
        /*003c*/ 	.word	0x00000000
        /*0040*/ 	.short	0x0007
        /*0042*/ 	.short	0x0038
        /*0044*/ 	.byte	0x00, 0xf0, 0x21, 0x00


	//----- nvinfo : EIATTR_KPARAM_INFO
	.align		4
.L_19:
        /*0048*/ 	.byte	0x04, 0x17
        /*004a*/ 	.short	(.L_21 - .L_20)
.L_20:
        /*004c*/ 	.word	0x00000000
        /*0050*/ 	.short	0x0006
        /*0052*/ 	.short	0x0030
        /*0054*/ 	.byte	0x00, 0xf0, 0x21, 0x00


	//----- nvinfo : EIATTR_KPARAM_INFO
	.align		4
.L_21:
        /*0058*/ 	.byte	0x04, 0x17
        /*005a*/ 	.short	(.L_23 - .L_22)
.L_22:
        /*005c*/ 	.word	0x00000000
        /*0060*/ 	.short	0x0005
        /*0062*/ 	.short	0x0028
        /*0064*/ 	.byte	0x00, 0xf0, 0x21, 0x00


	//----- nvinfo : EIATTR_KPARAM_INFO
	.align		4
.L_23:
        /*0068*/ 	.byte	0x04, 0x17
        /*006a*/ 	.short	(.L_25 - .L_24)
.L_24:
        /*006c*/ 	.word	0x00000000
        /*0070*/ 	.short	0x0004
        /*0072*/ 	.short	0x0020
        /*0074*/ 	.byte	0x00, 0xf0, 0x21, 0x00


	//----- nvinfo : EIATTR_KPARAM_INFO
	.align		4
.L_25:
        /*0078*/ 	.byte	0x04, 0x17
        /*007a*/ 	.short	(.L_27 - .L_26)
.L_26:
        /*007c*/ 	.word	0x00000000
        /*0080*/ 	.short	0x0003
        /*0082*/ 	.short	0x0018
        /*0084*/ 	.byte	0x00, 0xf0, 0x21, 0x00


	//----- nvinfo : EIATTR_KPARAM_INFO
	.align		4
.L_27:
        /*0088*/ 	.byte	0x04, 0x17
        /*008a*/ 	.short	(.L_29 - .L_28)
.L_28:
        /*008c*/ 	.word	0x00000000
        /*0090*/ 	.short	0x0002
        /*0092*/ 	.short	0x0010
        /*0094*/ 	.byte	0x00, 0xf0, 0x21, 0x00


	//----- nvinfo : EIATTR_KPARAM_INFO
	.align		4
.L_29:
        /*0098*/ 	.byte	0x04, 0x17
        /*009a*/ 	.short	(.L_31 - .L_30)
.L_30:
        /*009c*/ 	.word	0x00000000
        /*00a0*/ 	.short	0x0001
        /*00a2*/ 	.short	0x0008
        /*00a4*/ 	.byte	0x00, 0xf0, 0x21, 0x00


	//----- nvinfo : EIATTR_KPARAM_INFO
	.align		4
.L_31:
        /*00a8*/ 	.byte	0x04, 0x17
        /*00aa*/ 	.short	(.L_33 - .L_32)
.L_32:
        /*00ac*/ 	.word	0x00000000
        /*00b0*/ 	.short	0x0000
        /*00b2*/ 	.short	0x0000
        /*00b4*/ 	.byte	0x00, 0xf0, 0x21, 0x00


	//----- nvinfo : EIATTR_SPARSE_MMA_MASK
	.align		4
.L_33:
        /*00b8*/ 	.byte	0x03, 0x50
        /*00ba*/ 	.short	0x0000


	//----- nvinfo : EIATTR_MAXREG_COUNT
	.align		4
        /*00bc*/ 	.byte	0x03, 0x1b
        /*00be*/ 	.short	0x00ff


	//----- nvinfo : EIATTR_EXTERNS
	.align		4
        /*00c0*/ 	.byte	0x04, 0x0f
        /*00c2*/ 	.short	(.L_35 - .L_34)


	//   ....[0]....
	.align		4
.L_34:
        /*00c4*/ 	.word	index@(vprintf)


	//----- nvinfo : EIATTR_MERCURY_ISA_VERSION
	.align		4
.L_35:
        /*00c8*/ 	.byte	0x03, 0x5f
        /*00ca*/ 	.short	0x0101


	//----- nvinfo : EIATTR_VRC_CTA_INIT_COUNT
	.align		4
        /*00cc*/ 	.byte	0x02, 0x4a
	.zero		1
	.zero		1


	//----- nvinfo : EIATTR_SYSCALL_OFFSETS
	.align		4
        /*00d0*/ 	.byte	0x04, 0x46
        /*00d2*/ 	.short	(.L_37 - .L_36)


	//   ....[0]....
.L_36:
        /*00d4*/ 	.word	0x00000830


	//   ....[1]....
        /*00d8*/ 	.word	0x00000fa0


	//   ....[2]....
        /*00dc*/ 	.word	0x000011a0


	//   ....[3]....
        /*00e0*/ 	.word	0x000012d0


	//   ....[4]....
        /*00e4*/ 	.word	0x00001390


	//   ....[5]....
        /*00e8*/ 	.word	0x00001450


	//   ....[6]....
        /*00ec*/ 	.word	0x00001610


	//   ....[7]....
        /*00f0*/ 	.word	0x00001790


	//   ....[8]....
        /*00f4*/ 	.word	0x000018c0


	//   ....[9]....
        /*00f8*/ 	.word	0x00002070


	//----- nvinfo : EIATTR_EXIT_INSTR_OFFSETS
	.align		4
.L_37:
        /*00fc*/ 	.byte	0x04, 0x1c
        /*00fe*/ 	.short	(.L_39 - .L_38)


	//   ....[0]....
.L_38:
        /*0100*/ 	.word	0x00000100


	//   ....[1]....
        /*0104*/ 	.word	0x000008b0


	//   ....[2]....
        /*0108*/ 	.word	0x000019e0


	//   ....[3]....
        /*010c*/ 	.word	0x000020f0


	//----- nvinfo : EIATTR_CRS_STACK_SIZE
	.align		4
.L_39:
        /*0110*/ 	.byte	0x04, 0x1e
        /*0112*/ 	.short	(.L_41 - .L_40)
.L_40:
        /*0114*/ 	.word	0x00000000


	//----- nvinfo : EIATTR_CBANK_PARAM_SIZE
	.align		4
.L_41:
        /*0118*/ 	.byte	0x03, 0x19
        /*011a*/ 	.short	0x0058


	//----- nvinfo : EIATTR_PARAM_CBANK
	.align		4
        /*011c*/ 	.byte	0x04, 0x0a
        /*011e*/ 	.short	(.L_43 - .L_42)
	.align		4
.L_42:
        /*0120*/ 	.word	index@(.nv.constant0._Z16threadIdxPrintermmmmmmmmmmm)
        /*0124*/ 	.short	0x0380
        /*0126*/ 	.short	0x0058


	//----- nvinfo : EIATTR_SW_WAR
	.align		4
.L_43:
        /*0128*/ 	.byte	0x04, 0x36
        /*012a*/ 	.short	(.L_45 - .L_44)
.L_44:
        /*012c*/ 	.word	0x00000008
.L_45:


//--------------------- .nv.callgraph             --------------------------
	.section	.nv.callgraph,"",@"SHT_CUDA_CALLGRAPH"
	.align	4
	.sectionentsize	8
	.align		4
        /*0000*/ 	.word	0x00000000
	.align		4
        /*0004*/ 	.word	0xffffffff
	.align		4
        /*0008*/ 	.word	index@(_Z16threadIdxPrintermmmmmmmmmmm)
	.align		4
        /*000c*/ 	.word	index@(vprintf)
	.align		4
        /*0010*/ 	.word	0x00000000
	.align		4
        /*0014*/ 	.word	0xfffffffe
	.align		4
        /*0018*/ 	.word	0x00000000
	.align		4
        /*001c*/ 	.word	0xfffffffd
	.align		4
        /*0020*/ 	.word	0x00000000
	.align		4
        /*0024*/ 	.word	0xfffffffc


//--------------------- .nv.constant4             --------------------------
	.section	.nv.constant4,"a",@progbits
	.align	8
	.align		8
.nv.constant4:
        /*0000*/ 	.dword	vprintf
	.align		8
        /*0008*/ 	.dword	$str
	.align		8
        /*0010*/ 	.dword	$str$1


//--------------------- .text._Z16threadIdxPrintermmmmmmmmmmm --------------------------
	.section	.text._Z16threadIdxPrintermmmmmmmmmmm,"ax",@progbits
	.align	128
        .global         _Z16threadIdxPrintermmmmmmmmmmm
        .type           _Z16threadIdxPrintermmmmmmmmmmm,@function
        .size           _Z16threadIdxPrintermmmmmmmmmmm,(.L_x_42 - _Z16threadIdxPrintermmmmmmmmmmm)
        .other          _Z16threadIdxPrintermmmmmmmmmmm,@"STO_CUDA_ENTRY STV_DEFAULT"
_Z16threadIdxPrintermmmmmmmmmmm:
.text._Z16threadIdxPrintermmmmmmmmmmm:
[----:B------:R-:W0:Y:S01]  /*0000*/  LDC R1, c[0x0][0x37c] ;  /* 0x0000df00ff017b82 */ /* 0x000e220000000800 */
[----:B------:R-:W1:Y:S01]  /*0010*/  S2R R2, SR_TID.X ;  /* 0x0000000000027919 */ /* 0x000e620000002100 */
[----:B------:R-:W2:Y:S06]  /*0020*/  LDCU UR37, c[0x0][0x2fc] ;  /* 0x00005f80ff2577ac */ /* 0x000eac0008000800 */
[----:B------:R-:W1:Y:S01]  /*0030*/  S2UR UR4, SR_CTAID.X ;  /* 0x00000000000479c3 */ /* 0x000e620000002500 */
[----:B0-----:R-:W-:Y:S01]  /*0040*/  VIADD R1, R1, 0xffffffd8 ;  /* 0xffffffd801017836 */ /* 0x001fe20000000000 */
[----:B------:R-:W0:Y:S01]  /*0050*/  LDCU UR38, c[0x0][0x360] ;  /* 0x00006c00ff2677ac */ /* 0x000e220008000800 */
[----:B------:R-:W3:Y:S05]  /*0060*/  LDCU.64 UR6, c[0x0][0x380] ;  /* 0x00007000ff0677ac */ /* 0x000eea0008000a00 */
[----:B------:R-:W1:Y:S01]  /*0070*/  LDC R3, c[0x0][0x360] ;  /* 0x0000d800ff037b82 */ /* 0x000e620000000800 */
[----:B------:R-:W4:Y:S01]  /*0080*/  LDCU UR36, c[0x0][0x2f8] ;  /* 0x00005f00ff2477ac */ /* 0x000f220008000800 */
[----:B-1----:R-:W-:Y:S01]  /*0090*/  IMAD R2, R3, UR4, R2 ;  /* 0x0000000403027c24 */ /* 0x002fe2000f8e0202 */
[----:B------:R-:W-:-:S04]  /*00a0*/  R2UR UR4, R1 ;  /* 0x00000000010472ca */ /* 0x000fc800000e0000 */
[----:B---3--:R-:W-:Y:S02]  /*00b0*/  ISETP.GE.U32.AND P0, PT, R2, UR6, PT ;  /* 0x0000000602007c0c */ /* 0x008fe4000bf06070 */
[----:B------:R-:W-:-:S04]  /*00c0*/  SHF.R.S32.HI R0, RZ, 0x1f, R2 ;  /* 0x0000001fff007819 */ /* 0x000fc80000011402 */
[----:B------:R-:W-:-:S03]  /*00d0*/  ISETP.GE.U32.AND.EX P0, PT, R0, UR7, PT, P0 ;  /* 0x0000000700007c0c */ /* 0x000fc6000bf06100 */
[----:B----4-:R-:W-:-:S04]  /*00e0*/  UIADD3 UR36, UP0, UPT, UR4, UR36, URZ ;  /* 0x0000002404247290 */ /* 0x010fc8000ff1e0ff */
[----:B--2---:R-:W-:-:S06]  /*00f0*/  UIADD3.X UR37, UPT, UPT, URZ, UR37, URZ, UP0, !UPT ;  /* 0x00000025ff257290 */ /* 0x004fcc00087fe4ff */
[----:B0-----:R-:W-:Y:S06]  /*0100*/  @P0 EXIT ;  /* 0x000000000000094d */ /* 0x001fec0003800000 */
[----:B------:R-:W0:Y:S01]  /*0110*/  LDCU.64 UR6, c[0x0][0x398] ;  /* 0x00007300ff0677ac */ /* 0x000e220008000a00 */
[----:B------:R-:W-:Y:S01]  /*0120*/  IMAD.MOV.U32 R4, RZ, RZ, R0 ;  /* 0x000000ffff047224 */ /* 0x000fe200078e0000 */
[----:B------:R-:W-:Y:S01]  /*0130*/  MOV R5, R2 ;  /* 0x0000000200057202 */ /* 0x000fe20000000f00 */
[----:B------:R-:W1:Y:S01]  /*0140*/  LDCU UR40, c[0x0][0x3a0] ;  /* 0x00007400ff2877ac */ /* 0x000e620008000800 */
[----:B------:R-:W2:Y:S01]  /*0150*/  LDCU UR4, c[0x0][0x370] ;  /* 0x00006e00ff0477ac */ /* 0x000ea20008000800 */
[----:B0-----:R-:W-:-:S04]  /*0160*/  UISETP.NE.U32.AND UP0, UPT, UR6, URZ, UPT ;  /* 0x000000ff0600728c */ /* 0x001fc8000bf05070 */
[----:B------:R-:W-:Y:S02]  /*0170*/  UISETP.NE.AND.EX UP0, UPT, UR7, URZ, UPT, UP0 ;  /* 0x000000ff0700728c */ /* 0x000fe4000bf05300 */
[----:B-1----:R-:W-:Y:S02]  /*0180*/  UIMAD UR39, UR40, UR6, URZ ;  /* 0x00000006282772a4 */ /* 0x002fe4000f8e02ff */
[----:B--2---:R-:W-:-:S05]  /*0190*/  UIMAD UR38, UR38, UR4, URZ ;  /* 0x00000004262672a4 */ /* 0x004fca000f8e02ff */
[----:B------:R-:W-:Y:S07]  /*01a0*/  BRA.U UP0, `(.L_x_0) ;  /* 0x0000000500c47547 */ /* 0x000fee000b800000 */
[----:B------:R-:W0:Y:S01]  /*01b0*/  LDC R17, c[0x0][0x3b8] ;  /* 0x0000ee00ff117b82 */ /* 0x000e220000000800 */
[----:B------:R-:W1:Y:S01]  /*01c0*/  LDCU UR4, c[0x0][0x390] ;  /* 0x00007200ff0477ac */ /* 0x000e620008000800 */
[----:B------:R-:W-:Y:S01]  /*01d0*/  BSSY.RECONVERGENT B6, `(.L_x_1) ;  /* 0x000006d000067945 */ /* 0x000fe20003800200 */
[----:B------:R-:W2:Y:S05]  /*01e0*/  LDCU UR48, c[0x0][0x388] ;  /* 0x00007100ff3077ac */ /* 0x000eaa0008000800 */
[----:B------:R-:W3:Y:S01]  /*01f0*/  LDC R16, c[0x0][0x3c0] ;  /* 0x0000f000ff107b82 */ /* 0x000ee20000000800 */
[----:B------:R-:W4:Y:S01]  /*0200*/  LDCU UR49, c[0x0][0x390] ;  /* 0x00007200ff3177ac */ /* 0x000f220008000800 */
[----:B------:R-:W5:Y:S01]  /*0210*/  LDCU UR47, c[0x0][0x3c8] ;  /* 0x00007900ff2f77ac */ /* 0x000f620008000800 */
[----:B------:R-:W0:Y:S01]  /*0220*/  LDCU UR42, c[0x0][0x38c] ;  /* 0x00007180ff2a77ac */ /* 0x000e220008000800 */
[----:B------:R-:W0:Y:S01]  /*0230*/  LDCU UR43, c[0x0][0x394] ;  /* 0x00007280ff2b77ac */ /* 0x000e220008000800 */
[----:B------:R-:W0:Y:S01]  /*0240*/  LDCU UR44, c[0x0][0x3a8] ;  /* 0x00007500ff2c77ac */ /* 0x000e220008000800 */
[----:B------:R-:W0:Y:S01]  /*0250*/  LDCU UR45, c[0x0][0x3d0] ;  /* 0x00007a00ff2d77ac */ /* 0x000e220008000800 */
[----:B------:R-:W0:Y:S01]  /*0260*/  LDCU UR46, c[0x0][0x3b0] ;  /* 0x00007600ff2e77ac */ /* 0x000e220008000800 */
[----:B------:R-:W0:Y:S01]  /*0270*/  LDCU.64 UR40, c[0x0][0x380] ;  /* 0x00007000ff2877ac */ /* 0x000e220008000a00 */
[----:B-1----:R-:W-:-:S12]  /*0280*/  UIMAD UR39, UR39, UR4, URZ ;  /* 0x00000004272772a4 */ /* 0x002fd8000f8e02ff */
.L_x_9:
[----:B0-----:R-:W-:Y:S01]  /*0290*/  LOP3.LUT R0, R4, UR42, RZ, 0xfc, !PT ;  /* 0x0000002a04007c12 */ /* 0x001fe2000f8efcff */
[----:B------:R-:W-:Y:S03]  /*02a0*/  BSSY.RECONVERGENT B0, `(.L_x_2) ;  /* 0x0000021000007945 */ /* 0x000fe60003800200 */
[----:B------:R-:W-:-:S13]  /*02b0*/  ISETP.NE.U32.AND P0, PT, R0, RZ, PT ;  /* 0x000000ff0000720c */ /* 0x000fda0003f05070 */
[----:B------:R-:W-:Y:S05]  /*02c0*/  @P0 BRA `(.L_x_3) ;  /* 0x0000000000540947 */ /* 0x000fea0003800000 */
[----:B--2---:R-:W0:Y:S01]  /*02d0*/  I2F.U32.RP R0, UR48 ;  /* 0x0000003000007d06 */ /* 0x004e220008209000 */
[----:B------:R-:W-:-:S07]  /*02e0*/  ISETP.NE.U32.AND P2, PT, RZ, UR48, PT ;  /* 0x00000030ff007c0c */ /* 0x000fce000bf45070 */
[----:B0-----:R-:W0:Y:S02]  /*02f0*/  MUFU.RCP R0, R0 ;  /* 0x0000000000007308 */ /* 0x001e240000001000 */
[----:B0-----:R-:W-:-:S06]  /*0300*/  VIADD R6, R0, 0xffffffe ;  /* 0x0ffffffe00067836 */ /* 0x001fcc0000000000 */
[----:B------:R0:W1:Y:S02]  /*0310*/  F2I.FTZ.U32.TRUNC.NTZ R7, R6 ;  /* 0x0000000600077305 */ /* 0x000064000021f000 */
[----:B0-----:R-:W-:Y:S02]  /*0320*/  HFMA2 R6, -RZ, RZ, 0, 0 ;  /* 0x00000000ff067431 */ /* 0x001fe400000001ff */
[----:B-1----:R-:W-:-:S04]  /*0330*/  IMAD.MOV R3, RZ, RZ, -R7 ;  /* 0x000000ffff037224 */ /* 0x002fc800078e0a07 */
[----:B------:R-:W-:-:S04]  /*0340*/  IMAD R3, R3, UR48, RZ ;  /* 0x0000003003037c24 */ /* 0x000fc8000f8e02ff */
[----:B------:R-:W-:-:S06]  /*0350*/  IMAD.HI.U32 R4, R7, R3, R6 ;  /* 0x0000000307047227 */ /* 0x000fcc00078e0006 */
[----:B------:R-:W-:-:S04]  /*0360*/  IMAD.HI.U32 R3, R4, R5, RZ ;  /* 0x0000000504037227 */ /* 0x000fc800078e00ff */
[----:B------:R-:W-:-:S04]  /*0370*/  IMAD.MOV R4, RZ, RZ, -R3 ;  /* 0x000000ffff047224 */ /* 0x000fc800078e0a03 */
[----:B------:R-:W-:-:S05]  /*0380*/  IMAD R4, R4, UR48, R5 ;  /* 0x0000003004047c24 */ /* 0x000fca000f8e0205 */
[----:B------:R-:W-:-:S13]  /*0390*/  ISETP.GE.U32.AND P0, PT, R4, UR48, PT ;  /* 0x0000003004007c0c */ /* 0x000fda000bf06070 */
[----:B------:R-:W-:Y:S01]  /*03a0*/  @P0 VIADD R4, R4, -UR48 ;  /* 0x8000003004040c36 */ /* 0x000fe20008000000 */
[----:B------:R-:W-:-:S04]  /*03b0*/  @P0 IADD3 R3, PT, PT, R3, 0x1, RZ ;  /* 0x0000000103030810 */ /* 0x000fc80007ffe0ff */
[----:B------:R-:W-:-:S13]  /*03c0*/  ISETP.GE.U32.AND P1, PT, R4, UR48, PT ;  /* 0x0000003004007c0c */ /* 0x000fda000bf26070 */
[----:B------:R-:W-:Y:S01]  /*03d0*/  @P1 VIADD R3, R3, 0x1 ;  /* 0x0000000103031836 */ /* 0x000fe20000000000 */
[----:B------:R-:W-:-:S05]  /*03e0*/  @!P2 LOP3.LUT R3, RZ, UR48, RZ, 0x33, !PT ;  /* 0x00000030ff03ac12 */ /* 0x000fca000f8e33ff */
[----:B------:R-:W-:-:S04]  /*03f0*/  IMAD.MOV R0, RZ, RZ, -R3 ;  /* 0x000000ffff007224 */ /* 0x000fc800078e0a03 */
[----:B------:R-:W-:Y:S01]  /*0400*/  IMAD R7, R0, UR48, R5 ;  /* 0x0000003000077c24 */ /* 0x000fe2000f8e0205 */
[----:B------:R-:W-:Y:S06]  /*0410*/  BRA `(.L_x_4) ;  /* 0x0000000000247947 */ /* 0x000fec0003800000 */
.L_x_3:
[----:B------:R-:W0:Y:S01]  /*0420*/  LDCU.64 UR4, c[0x0][0x388] ;  /* 0x00007100ff0477ac */ /* 0x000e220008000a00 */
[----:B------:R-:W-:Y:S01]  /*0430*/  IMAD.MOV.U32 R3, RZ, RZ, R5 ;  /* 0x000000ffff037224 */ /* 0x000fe200078e0005 */
[----:B------:R-:W-:Y:S02]  /*0440*/  MOV R0, 0x480 ;  /* 0x0000048000007802 */ /* 0x000fe40000000f00 */
[----:B0-----:R-:W-:Y:S01]  /*0450*/  MOV R12, UR4 ;  /* 0x00000004000c7c02 */ /* 0x001fe20008000f00 */
[----:B------:R-:W-:-:S07]  /*0460*/  IMAD.U32 R13, RZ, RZ, UR5 ;  /* 0x00000005ff0d7e24 */ /* 0x000fce000f8e00ff */
[----:B--2345:R-:W-:Y:S05]  /*0470*/  CALL.REL.NOINC `($__internal_0_$__cuda_sm20_div_u64) ;  /* 0x0000001c00207944 */ /* 0x03cfea0003c00000 */
[----:B------:R-:W-:Y:S01]  /*0480*/  IADD3 R0, PT, PT, -R4, RZ, RZ ;  /* 0x000000ff04007210 */ /* 0x000fe20007ffe1ff */
[----:B------:R-:W-:-:S04]  /*0490*/  IMAD.MOV.U32 R3, RZ, RZ, R4 ;  /* 0x000000ffff037224 */ /* 0x000fc800078e0004 */
[----:B------:R-:W-:-:S07]  /*04a0*/  IMAD R7, R0, UR48, R5 ;  /* 0x0000003000077c24 */ /* 0x000fce000f8e0205 */
.L_x_4:
[----:B----45:R-:W-:Y:S05]  /*04b0*/  BSYNC.RECONVERGENT B0 ;  /* 0x0000000000007941 */ /* 0x030fea0003800200 */
.L_x_2:
[----:B------:R-:W-:Y:S01]  /*04c0*/  SHF.R.S32.HI R4, RZ, 0x1f, R3 ;  /* 0x0000001fff047819 */ /* 0x000fe20000011403 */
[----:B------:R-:W-:Y:S03]  /*04d0*/  BSSY.RECONVERGENT B0, `(.L_x_5) ;  /* 0x0000021000007945 */ /* 0x000fe60003800200 */
[----:B------:R-:W-:-:S04]  /*04e0*/  LOP3.LUT R0, R4, UR43, RZ, 0xfc, !PT ;  /* 0x0000002b04007c12 */ /* 0x000fc8000f8efcff */
[----:B------:R-:W-:-:S13]  /*04f0*/  ISETP.NE.U32.AND P0, PT, R0, RZ, PT ;  /* 0x000000ff0000720c */ /* 0x000fda0003f05070 */
[----:B------:R-:W-:Y:S05]  /*0500*/  @P0 BRA `(.L_x_6) ;  /* 0x0000000000540947 */ /* 0x000fea0003800000 */
[----:B------:R-:W0:Y:S01]  /*0510*/  I2F.U32.RP R0, UR49 ;  /* 0x0000003100007d06 */ /* 0x000e220008209000 */
[----:B------:R-:W-:-:S07]  /*0520*/  ISETP.NE.U32.AND P2, PT, RZ, UR49, PT ;  /* 0x00000031ff007c0c */ /* 0x000fce000bf45070 */
[----:B0-----:R-:W0:Y:S02]  /*0530*/  MUFU.RCP R0, R0 ;  /* 0x0000000000007308 */ /* 0x001e240000001000 */
[----:B0-----:R-:W-:-:S06]  /*0540*/  VIADD R4, R0, 0xffffffe ;  /* 0x0ffffffe00047836 */ /* 0x001fcc0000000000 */
[----:B------:R0:W1:Y:S02]  /*0550*/  F2I.FTZ.U32.TRUNC.NTZ R5, R4 ;  /* 0x0000000400057305 */ /* 0x000064000021f000 */
[----:B0-----:R-:W-:Y:S01]  /*0560*/  IMAD.MOV.U32 R4, RZ, RZ, RZ ;  /* 0x000000ffff047224 */ /* 0x001fe200078e00ff */
[----:B-1----:R-:W-:-:S05]  /*0570*/  IADD3 R9, PT, PT, RZ, -R5, RZ ;  /* 0x80000005ff097210 */ /* 0x002fca0007ffe0ff */
[----:B------:R-:W-:-:S04]  /*0580*/  IMAD R9, R9, UR49, RZ ;  /* 0x0000003109097c24 */ /* 0x000fc8000f8e02ff */
[----:B------:R-:W-:-:S06]  /*0590*/  IMAD.HI.U32 R6, R5, R9, R4 ;  /* 0x0000000905067227 */ /* 0x000fcc00078e0004 */
[----:B------:R-:W-:-:S04]  /*05a0*/  IMAD.HI.U32 R8, R6, R3, RZ ;  /* 0x0000000306087227 */ /* 0x000fc800078e00ff */
[----:B------:R-:W-:-:S04]  /*05b0*/  IMAD.MOV R6, RZ, RZ, -R8 ;  /* 0x000000ffff067224 */ /* 0x000fc800078e0a08 */
[----:B------:R-:W-:-:S05]  /*05c0*/  IMAD R5, R6, UR49, R3 ;  /* 0x0000003106057c24 */ /* 0x000fca000f8e0203 */
[----:B------:R-:W-:-:S13]  /*05d0*/  ISETP.GE.U32.AND P0, PT, R5, UR49, PT ;  /* 0x0000003105007c0c */ /* 0x000fda000bf06070 */
[----:B------:R-:W-:Y:S01]  /*05e0*/  @P0 IADD3 R5, PT, PT, R5, -UR49, RZ ;  /* 0x8000003105050c10 */ /* 0x000fe2000fffe0ff */
[----:B------:R-:W-:-:S03]  /*05f0*/  @P0 VIADD R8, R8, 0x1 ;  /* 0x0000000108080836 */ /* 0x000fc60000000000 */
[----:B------:R-:W-:-:S13]  /*0600*/  ISETP.GE.U32.AND P1, PT, R5, UR49, PT ;  /* 0x0000003105007c0c */ /* 0x000fda000bf26070 */
[----:B------:R-:W-:Y:S01]  /*0610*/  @P1 VIADD R8, R8, 0x1 ;  /* 0x0000000108081836 */ /* 0x000fe20000000000 */
[----:B------:R-:W-:-:S04]  /*0620*/  @!P2 LOP3.LUT R8, RZ, UR49, RZ, 0x33, !PT ;  /* 0x00000031ff08ac12 */ /* 0x000fc8000f8e33ff */
[----:B------:R-:W-:-:S05]  /*0630*/  IADD3 R6, PT, PT, -R8, RZ, RZ ;  /* 0x000000ff08067210 */ /* 0x000fca0007ffe1ff */
[----:B------:R-:W-:Y:S01]  /*0640*/  IMAD R6, R6, UR49, R3 ;  /* 0x0000003106067c24 */ /* 0x000fe2000f8e0203 */
[----:B------:R-:W-:Y:S06]  /*0650*/  BRA `(.L_x_7) ;  /* 0x0000000000207947 */ /* 0x000fec0003800000 */
.L_x_6:
[----:B------:R-:W0:Y:S01]  /*0660*/  LDCU.64 UR4, c[0x0][0x390] ;  /* 0x00007200ff0477ac */ /* 0x000e220008000a00 */
[----:B------:R-:W-:Y:S01]  /*0670*/  MOV R0, 0x6b0 ;  /* 0x000006b000007802 */ /* 0x000fe20000000f00 */
[----:B0-----:R-:W-:Y:S02]  /*0680*/  IMAD.U32 R12, RZ, RZ, UR4 ;  /* 0x00000004ff0c7e24 */ /* 0x001fe4000f8e00ff */
[----:B------:R-:W-:-:S07]  /*0690*/  IMAD.U32 R13, RZ, RZ, UR5 ;  /* 0x00000005ff0d7e24 */ /* 0x000fce000f8e00ff */
[----:B---3--:R-:W-:Y:S05]  /*06a0*/  CALL.REL.NOINC `($__internal_0_$__cuda_sm20_div_u64) ;  /* 0x0000001800947944 */ /* 0x008fea0003c00000 */
[----:B------:R-:W-:Y:S01]  /*06b0*/  IADD3 R6, PT, PT, -R4, RZ, RZ ;  /* 0x000000ff04067210 */ /* 0x000fe20007ffe1ff */
[----:B------:R-:W-:-:S04]  /*06c0*/  IMAD.MOV.U32 R8, RZ, RZ, R4 ;  /* 0x000000ffff087224 */ /* 0x000fc800078e0004 */
[----:B------:R-:W-:-:S07]  /*06d0*/  IMAD R6, R6, UR49, R3 ;  /* 0x0000003106067c24 */ /* 0x000fce000f8e0203 */
.L_x_7:
[----:B------:R-:W-:Y:S05]  /*06e0*/  BSYNC.RECONVERGENT B0 ;  /* 0x0000000000007941 */ /* 0x000fea0003800200 */
.L_x_5:
[----:B------:R-:W-:Y:S01]  /*06f0*/  IMAD R12, R6, UR44, -R17 ;  /* 0x0000002c060c7c24 */ /* 0x000fe2000f8e0a11 */
[----:B------:R-:W-:Y:S01]  /*0700*/  STL.64 [R1], R2 ;  /* 0x0000000201007387 */ /* 0x000fe20000100a00 */
[C---:B------:R-:W-:Y:S01]  /*0710*/  IMAD R0, R8.reuse, UR39, R6 ;  /* 0x0000002708007c24 */ /* 0x040fe2000f8e0206 */
[----:B------:R-:W0:Y:S01]  /*0720*/  LDCU.64 UR4, c[0x4][0x8] ;  /* 0x01000100ff0477ac */ /* 0x000e220008000a00 */
[----:B---3--:R-:W-:Y:S01]  /*0730*/  IMAD R13, R7, UR46, -R16 ;  /* 0x0000002e070d7c24 */ /* 0x008fe2000f8e0a10 */
[----:B------:R1:W-:Y:S01]  /*0740*/  STL.64 [R1+0x8], R6 ;  /* 0x0000080601007387 */ /* 0x0003e20000100a00 */
[----:B------:R-:W-:Y:S02]  /*0750*/  IMAD R4, R8, UR45, R12 ;  /* 0x0000002d08047c24 */ /* 0x000fe4000f8e020c */
[----:B------:R-:W-:Y:S01]  /*0760*/  IMAD.MOV.U32 R9, RZ, RZ, RZ ;  /* 0x000000ffff097224 */ /* 0x000fe200078e00ff */
[----:B------:R2:W-:Y:S01]  /*0770*/  STL.64 [R1+0x18], R12 ;  /* 0x0000180c01007387 */ /* 0x0005e20000100a00 */
[----:B------:R-:W-:Y:S01]  /*0780*/  IMAD R10, R0, UR48, R7 ;  /* 0x00000030000a7c24 */ /* 0x000fe2000f8e0207 */
[----:B------:R-:W-:Y:S01]  /*0790*/  MOV R0, 0x0 ;  /* 0x0000000000007802 */ /* 0x000fe20000000f00 */
[----:B------:R-:W-:Y:S01]  /*07a0*/  IMAD R11, R4, UR47, R13 ;  /* 0x0000002f040b7c24 */ /* 0x000fe2000f8e020d */
[----:B------:R2:W-:Y:S02]  /*07b0*/  STL.64 [R1+0x10], R8 ;  /* 0x0000100801007387 */ /* 0x0005e40000100a00 */
[----:B------:R2:W3:Y:S02]  /*07c0*/  LDC.64 R14, c[0x4][R0] ;  /* 0x01000000000e7b82 */ /* 0x0004e40000000a00 */
[----:B------:R2:W-:Y:S01]  /*07d0*/  STL.64 [R1+0x20], R10 ;  /* 0x0000200a01007387 */ /* 0x0005e20000100a00 */
[----:B-1----:R-:W-:Y:S01]  /*07e0*/  IMAD.U32 R6, RZ, RZ, UR36 ;  /* 0x00000024ff067e24 */ /* 0x002fe2000f8e00ff */
[----:B------:R-:W-:-:S02]  /*07f0*/  MOV R7, UR37 ;  /* 0x0000002500077c02 */ /* 0x000fc40008000f00 */
[----:B0-----:R-:W-:Y:S01]  /*0800*/  MOV R4, UR4 ;  /* 0x0000000400047c02 */ /* 0x001fe20008000f00 */
[----:B------:R-:W-:-:S07]  /*0810*/  IMAD.U32 R5, RZ, RZ, UR5 ;  /* 0x00000005ff057e24 */ /* 0x000fce000f8e00ff */
[----:B------:R-:W-:-:S07]  /*0820*/  LEPC R20, `(.L_x_8) ;  /* 0x000000001014794e */ /* 0x000fce0000000000 */
[----:B--23--:R-:W-:Y:S05]  /*0830*/  CALL.ABS.NOINC R14 ;  /* 0x000000000e007343 */ /* 0x00cfea0003c00000 */
.L_x_8:
[----:B------:R-:W-:-:S04]  /*0840*/  VIADD R5, R2, UR38 ;  /* 0x0000002602057c36 */ /* 0x000fc80008000000 */
[--C-:B------:R-:W-:Y:S01]  /*0850*/  IMAD.MOV.U32 R2, RZ, RZ, R5.reuse ;  /* 0x000000ffff027224 */ /* 0x100fe200078e0005 */
[----:B------:R-:W-:Y:S02]  /*0860*/  ISETP.GE.U32.AND P0, PT, R5, UR40, PT ;  /* 0x0000002805007c0c */ /* 0x000fe4000bf06070 */
[----:B------:R-:W-:-:S04]  /*0870*/  SHF.R.S32.HI R4, RZ, 0x1f, R5 ;  /* 0x0000001fff047819 */ /* 0x000fc80000011405 */
[----:B------:R-:W-:-:S13]  /*0880*/  ISETP.GE.U32.AND.EX P0, PT, R4, UR41, PT, P0 ;  /* 0x0000002904007c0c */ /* 0x000fda000bf06100 */
[----:B------:R-:W-:Y:S05]  /*0890*/  @!P0 BRA `(.L_x_9) ;  /* 0xfffffff8007c8947 */ /* 0x000fea000383ffff */
[----:B------:R-:W-:Y:S05]  /*08a0*/  BSYNC.RECONVERGENT B6 ;  /* 0x0000000000067941 */ /* 0x000fea0003800200 */
.L_x_1:
[----:B------:R-:W-:Y:S05]  /*08b0*/  EXIT ;  /* 0x000000000000794d */ /* 0x000fea0003800000 */
.L_x_0:
[----:B------:R-:W0:Y:S01]  /*08c0*/  LDCU UR4, c[0x0][0x3a4] ;  /* 0x00007480ff0477ac */ /* 0x000e220008000800 */
[----:B------:R-:W-:-:S04]  /*08d0*/  UISETP.NE.U32.AND UP0, UPT, UR40, URZ, UPT ;  /* 0x000000ff2800728c */ /* 0x000fc8000bf05070 */
[----:B0-----:R-:W-:-:S09]  /*08e0*/  UISETP.NE.AND.EX UP0, UPT, UR4, URZ, UPT, UP0 ;  /* 0x000000ff0400728c */ /* 0x001fd2000bf05300 */
[----:B------:R-:W-:Y:S05]  /*08f0*/  BRA.U !UP0, `(.L_x_10) ;  /* 0x00000011083c7547 */ /* 0x000fea000b800000 */
[----:B------:R-:W-:-:S12]  /*0900*/  ULOP3.LUT UR40, UR40, 0x3, URZ, 0xc0, !UPT ;  /* 0x0000000328287892 */ /* 0x000fd8000f8ec0ff */
.L_x_31:
[----:B------:R-:W0:Y:S01]  /*0910*/  LDCU UR4, c[0x0][0x38c] ;  /* 0x00007180ff0477ac */ /* 0x000e220008000800 */
[----:B------:R-:W-:Y:S01]  /*0920*/  BSSY.RECONVERGENT B0, `(.L_x_11) ;  /* 0x0000024000007945 */ /* 0x000fe20003800200 */
[----:B0-----:R-:W-:-:S04]  /*0930*/  LOP3.LUT R0, R4, UR4, RZ, 0xfc, !PT ;  /* 0x0000000404007c12 */ /* 0x001fc8000f8efcff */
[----:B------:R-:W-:-:S13]  /*0940*/  ISETP.NE.U32.AND P0, PT, R0, RZ, PT ;  /* 0x000000ff0000720c */ /* 0x000fda0003f05070 */
[----:B------:R-:W-:Y:S05]  /*0950*/  @P0 BRA `(.L_x_12) ;  /* 0x0000000000580947 */ /* 0x000fea0003800000 */
[----:B------:R-:W0:Y:S02]  /*0960*/  LDCU UR4, c[0x0][0x388] ;  /* 0x00007100ff0477ac */ /* 0x000e240008000800 */
[----:B0-----:R-:W0:Y:S01]  /*0970*/  I2F.U32.RP R4, UR4 ;  /* 0x0000000400047d06 */ /* 0x001e220008209000 */
[----:B------:R-:W-:-:S07]  /*0980*/  ISETP.NE.U32.AND P2, PT, RZ, UR4, PT ;  /* 0x00000004ff007c0c */ /* 0x000fce000bf45070 */
[----:B0-----:R-:W0:Y:S02]  /*0990*/  MUFU.RCP R4, R4 ;  /* 0x0000000400047308 */ /* 0x001e240000001000 */
[----:B0-----:R-:W-:-:S06]  /*09a0*/  IADD3 R6, PT, PT, R4, 0xffffffe, RZ ;  /* 0x0ffffffe04067810 */ /* 0x001fcc0007ffe0ff */
[----:B------:R0:W1:Y:S02]  /*09b0*/  F2I.FTZ.U32.TRUNC.NTZ R7, R6 ;  /* 0x0000000600077305 */ /* 0x000064000021f000 */
[----:B0-----:R-:W-:Y:S02]  /*09c0*/  IMAD.MOV.U32 R6, RZ, RZ, RZ ;  /* 0x000000ffff067224 */ /* 0x001fe400078e00ff */
[----:B-1----:R-:W-:-:S04]  /*09d0*/  IMAD.MOV R3, RZ, RZ, -R7 ;  /* 0x000000ffff037224 */ /* 0x002fc800078e0a07 */
[----:B------:R-:W-:-:S04]  /*09e0*/  IMAD R3, R3, UR4, RZ ;  /* 0x0000000403037c24 */ /* 0x000fc8000f8e02ff */
[----:B------:R-:W-:-:S06]  /*09f0*/  IMAD.HI.U32 R0, R7, R3, R6 ;  /* 0x0000000307007227 */ /* 0x000fcc00078e0006 */
[----:B------:R-:W-:-:S05]  /*0a00*/  IMAD.HI.U32 R3, R0, R5, RZ ;  /* 0x0000000500037227 */ /* 0x000fca00078e00ff */
[----:B------:R-:W-:-:S05]  /*0a10*/  IADD3 R0, PT, PT, -R3, RZ, RZ ;  /* 0x000000ff03007210 */ /* 0x000fca0007ffe1ff */
[----:B------:R-:W-:-:S05]  /*0a20*/  IMAD R0, R0, UR4, R5 ;  /* 0x0000000400007c24 */ /* 0x000fca000f8e0205 */
[----:B------:R-:W-:-:S13]  /*0a30*/  ISETP.GE.U32.AND P0, PT, R0, UR4, PT ;  /* 0x0000000400007c0c */ /* 0x000fda000bf06070 */
[----:B------:R-:W-:Y:S02]  /*0a40*/  @P0 VIADD R0, R0, -UR4 ;  /* 0x8000000400000c36 */ /* 0x000fe40008000000 */
[----:B------:R-:W-:-:S03]  /*0a50*/  @P0 VIADD R3, R3, 0x1 ;  /* 0x0000000103030836 */ /* 0x000fc60000000000 */
[----:B------:R-:W-:-:S13]  /*0a60*/  ISETP.GE.U32.AND P1, PT, R0, UR4, PT ;  /* 0x0000000400007c0c */ /* 0x000fda000bf26070 */
[----:B------:R-:W-:Y:S02]  /*0a70*/  @P1 IADD3 R3, PT, PT, R3, 0x1, RZ ;  /* 0x0000000103031810 */ /* 0x000fe40007ffe0ff */
[----:B------:R-:W-:-:S05]  /*0a80*/  @!P2 LOP3.LUT R3, RZ, UR4, RZ, 0x33, !PT ;  /* 0x00000004ff03ac12 */ /* 0x000fca000f8e33ff */
[----:B------:R-:W-:-:S04]  /*0a90*/  IMAD.MOV R0, RZ, RZ, -R3 ;  /* 0x000000ffff007224 */ /* 0x000fc800078e0a03 */
[----:B------:R-:W-:Y:S01]  /*0aa0*/  IMAD R5, R0, UR4, R5 ;  /* 0x0000000400057c24 */ /* 0x000fe2000f8e0205 */
[----:B------:R-:W-:Y:S06]  /*0ab0*/  BRA `(.L_x_13) ;  /* 0x0000000000287947 */ /* 0x000fec0003800000 */
.L_x_12:
[----:B------:R-:W0:Y:S01]  /*0ac0*/  LDCU.64 UR4, c[0x0][0x388] ;  /* 0x00007100ff0477ac */ /* 0x000e220008000a00 */
[----:B------:R-:W-:Y:S01]  /*0ad0*/  IMAD.MOV.U32 R3, RZ, RZ, R5 ;  /* 0x000000ffff037224 */ /* 0x000fe200078e0005 */
[----:B------:R-:W-:Y:S01]  /*0ae0*/  MOV R0, 0xb20 ;  /* 0x00000b2000007802 */ /* 0x000fe20000000f00 */
[----:B0-----:R-:W-:Y:S01]  /*0af0*/  IMAD.U32 R12, RZ, RZ, UR4 ;  /* 0x00000004ff0c7e24 */ /* 0x001fe2000f8e00ff */
[----:B------:R-:W-:-:S07]  /*0b00*/  MOV R13, UR5 ;  /* 0x00000005000d7c02 */ /* 0x000fce0008000f00 */
[----:B------:R-:W-:Y:S05]  /*0b10*/  CALL.REL.NOINC `($__internal_0_$__cuda_sm20_div_u64) ;  /* 0x0000001400787944 */ /* 0x000fea0003c00000 */
[----:B------:R-:W0:Y:S01]  /*0b20*/  LDCU UR4, c[0x0][0x388] ;  /* 0x00007100ff0477ac */ /* 0x000e220008000800 */
[----:B------:R-:W-:Y:S01]  /*0b30*/  IMAD.MOV R0, RZ, RZ, -R4 ;  /* 0x000000ffff007224 */ /* 0x000fe200078e0a04 */
[----:B------:R-:W-:-:S03]  /*0b40*/  MOV R3, R4 ;  /* 0x0000000400037202 */ /* 0x000fc60000000f00 */
[----:B0-----:R-:W-:-:S07]  /*0b50*/  IMAD R5, R0, UR4, R5 ;  /* 0x0000000400057c24 */ /* 0x001fce000f8e0205 */
.L_x_13:
[----:B------:R-:W-:Y:S05]  /*0b60*/  BSYNC.RECONVERGENT B0 ;  /* 0x0000000000007941 */ /* 0x000fea0003800200 */
.L_x_11:
[----:B------:R-:W0:Y:S01]  /*0b70*/  LDCU UR4, c[0x0][0x394] ;  /* 0x00007280ff0477ac */ /* 0x000e220008000800 */
[----:B------:R-:W-:Y:S01]  /*0b80*/  SHF.R.S32.HI R4, RZ, 0x1f, R3 ;  /* 0x0000001fff047819 */ /* 0x000fe20000011403 */
[----:B------:R-:W-:Y:S03]  /*0b90*/  BSSY.RECONVERGENT B0, `(.L_x_14) ;  /* 0x0000025000007945 */ /* 0x000fe60003800200 */
[----:B0-----:R-:W-:-:S04]  /*0ba0*/  LOP3.LUT R0, R4, UR4, RZ, 0xfc, !PT ;  /* 0x0000000404007c12 */ /* 0x001fc8000f8efcff */
[----:B------:R-:W-:-:S13]  /*0bb0*/  ISETP.NE.U32.AND P0, PT, R0, RZ, PT ;  /* 0x000000ff0000720c */ /* 0x000fda0003f05070 */
[----:B------:R-:W-:Y:S05]  /*0bc0*/  @P0 BRA `(.L_x_15) ;  /* 0x00000000005c0947 */ /* 0x000fea0003800000 */
[----:B------:R-:W0:Y:S02]  /*0bd0*/  LDCU UR4, c[0x0][0x390] ;  /* 0x00007200ff0477ac */ /* 0x000e240008000800 */
[----:B0-----:R-:W-:-:S04]  /*0be0*/  IMAD.U32 R11, RZ, RZ, UR4 ;  /* 0x00000004ff0b7e24 */ /* 0x001fc8000f8e00ff */
[----:B------:R-:W0:Y:S01]  /*0bf0*/  I2F.U32.RP R4, R11 ;  /* 0x0000000b00047306 */ /* 0x000e220000209000 */
[----:B------:R-:W-:-:S07]  /*0c00*/  ISETP.NE.U32.AND P2, PT, R11, RZ, PT ;  /* 0x000000ff0b00720c */ /* 0x000fce0003f45070 */
[----:B0-----:R-:W0:Y:S02]  /*0c10*/  MUFU.RCP R4, R4 ;  /* 0x0000000400047308 */ /* 0x001e240000001000 */
[----:B0-----:R-:W-:-:S06]  /*0c20*/  VIADD R6, R4, 0xffffffe ;  /* 0x0ffffffe04067836 */ /* 0x001fcc0000000000 */
[----:B------:R0:W1:Y:S02]  /*0c30*/  F2I.FTZ.U32.TRUNC.NTZ R7, R6 ;  /* 0x0000000600077305 */ /* 0x000064000021f000 */
[----:B0-----:R-:W-:Y:S02]  /*0c40*/  IMAD.MOV.U32 R6, RZ, RZ, RZ ;  /* 0x000000ffff067224 */ /* 0x001fe400078e00ff */
[----:B-1----:R-:W-:-:S05]  /*0c50*/  IMAD R0, R7, R11, RZ ;  /* 0x0000000b07007224 */ /* 0x002fca00078e02ff */
[----:B------:R-:W-:-:S05]  /*0c60*/  IADD3 R9, PT, PT, -R0, RZ, RZ ;  /* 0x000000ff00097210 */ /* 0x000fca0007ffe1ff */
[----:B------:R-:W-:-:S06]  /*0c70*/  IMAD.HI.U32 R8, R7, R9, R6 ;  /* 0x0000000907087227 */ /* 0x000fcc00078e0006 */
[----:B------:R-:W-:-:S05]  /*0c80*/  IMAD.HI.U32 R8, R8, R3, RZ ;  /* 0x0000000308087227 */ /* 0x000fca00078e00ff */
[----:B------:R-:W-:-:S05]  /*0c90*/  IADD3 R0, PT, PT, -R8, RZ, RZ ;  /* 0x000000ff08007210 */ /* 0x000fca0007ffe1ff */
[----:B------:R-:W-:-:S05]  /*0ca0*/  IMAD R0, R11, R0, R3 ;  /* 0x000000000b007224 */ /* 0x000fca00078e0203 */
[----:B------:R-:W-:-:S13]  /*0cb0*/  ISETP.GE.U32.AND P0, PT, R0, R11, PT ;  /* 0x0000000b0000720c */ /* 0x000fda0003f06070 */
[----:B------:R-:W-:Y:S01]  /*0cc0*/  @P0 IMAD.IADD R0, R0, 0x1, -R11 ;  /* 0x0000000100000824 */ /* 0x000fe200078e0a0b */
[----:B------:R-:W-:-:S04]  /*0cd0*/  @P0 IADD3 R8, PT, PT, R8, 0x1, RZ ;  /* 0x0000000108080810 */ /* 0x000fc80007ffe0ff */
[----:B------:R-:W-:-:S13]  /*0ce0*/  ISETP.GE.U32.AND P1, PT, R0, R11, PT ;  /* 0x0000000b0000720c */ /* 0x000fda0003f26070 */
[----:B------:R-:W-:Y:S01]  /*0cf0*/  @P1 VIADD R8, R8, 0x1 ;  /* 0x0000000108081836 */ /* 0x000fe20000000000 */
[----:B------:R-:W-:-:S04]  /*0d00*/  @!P2 LOP3.LUT R8, RZ, R11, RZ, 0x33, !PT ;  /* 0x0000000bff08a212 */ /* 0x000fc800078e33ff */
[----:B------:R-:W-:-:S05]  /*0d10*/  IADD3 R4, PT, PT, -R8, RZ, RZ ;  /* 0x000000ff08047210 */ /* 0x000fca0007ffe1ff */
[----:B------:R-:W-:Y:S01]  /*0d20*/  IMAD R4, R11, R4, R3 ;  /* 0x000000040b047224 */ /* 0x000fe200078e0203 */
[----:B------:R-:W-:Y:S06]  /*0d30*/  BRA `(.L_x_16) ;  /* 0x0000000000287947 */ /* 0x000fec0003800000 */
.L_x_15:
[----:B------:R-:W0:Y:S01]  /*0d40*/  LDCU.64 UR4, c[0x0][0x390] ;  /* 0x00007200ff0477ac */ /* 0x000e220008000a00 */
[----:B------:R-:W-:Y:S01]  /*0d50*/  MOV R0, 0xd90 ;  /* 0x00000d9000007802 */ /* 0x000fe20000000f00 */
[----:B0-----:R-:W-:Y:S01]  /*0d60*/  IMAD.U32 R12, RZ, RZ, UR4 ;  /* 0x00000004ff0c7e24 */ /* 0x001fe2000f8e00ff */
[----:B------:R-:W-:-:S07]  /*0d70*/  MOV R13, UR5 ;  /* 0x00000005000d7c02 */ /* 0x000fce0008000f00 */
[----:B------:R-:W-:Y:S05]  /*0d80*/  CALL.REL.NOINC `($__internal_0_$__cuda_sm20_div_u64) ;  /* 0x0000001000dc7944 */ /* 0x000fea0003c00000 */
[----:B------:R-:W0:Y:S01]  /*0d90*/  LDCU UR4, c[0x0][0x390] ;  /* 0x00007200ff0477ac */ /* 0x000e220008000800 */
[--C-:B------:R-:W-:Y:S02]  /*0da0*/  IMAD.MOV R0, RZ, RZ, -R4.reuse ;  /* 0x000000ffff007224 */ /* 0x100fe400078e0a04 */
[----:B------:R-:W-:Y:S01]  /*0db0*/  IMAD.MOV.U32 R8, RZ, RZ, R4 ;  /* 0x000000ffff087224 */ /* 0x000fe200078e0004 */
[----:B0-----:R-:W-:-:S05]  /*0dc0*/  MOV R11, UR4 ;  /* 0x00000004000b7c02 */ /* 0x001fca0008000f00 */
[----:B------:R-:W-:-:S07]  /*0dd0*/  IMAD R4, R0, R11, R3 ;  /* 0x0000000b00047224 */ /* 0x000fce00078e0203 */
.L_x_16:
[----:B------:R-:W-:Y:S05]  /*0de0*/  BSYNC.RECONVERGENT B0 ;  /* 0x0000000000007941 */ /* 0x000fea0003800200 */
.L_x_14:
[----:B------:R-:W0:Y:S01]  /*0df0*/  LDC R7, c[0x0][0x3b8] ;  /* 0x0000ee00ff077b82 */ /* 0x000e220000000800 */
[----:B------:R-:W0:Y:S01]  /*0e00*/  LDCU UR5, c[0x0][0x3a8] ;  /* 0x00007500ff0577ac */ /* 0x000e220008000800 */
[----:B------:R-:W-:Y:S01]  /*0e10*/  IMAD R9, R8, UR39, RZ ;  /* 0x0000002708097c24 */ /* 0x000fe2000f8e02ff */
[----:B------:R-:W-:Y:S01]  /*0e20*/  MOV R12, 0x0 ;  /* 0x00000000000c7802 */ /* 0x000fe20000000f00 */
[----:B------:R-:W-:Y:S01]  /*0e30*/  STL.64 [R1], R2 ;  /* 0x0000000201007387 */ /* 0x000fe20000100a00 */
[----:B------:R-:W1:Y:S01]  /*0e40*/  LDCU UR7, c[0x0][0x3b0] ;  /* 0x00007600ff0777ac */ /* 0x000e620008000800 */
[----:B------:R-:W-:Y:S01]  /*0e50*/  IMAD R18, R9, R11, R4 ;  /* 0x0000000b09127224 */ /* 0x000fe200078e0204 */
[----:B------:R-:W-:Y:S01]  /*0e60*/  MOV R6, UR36 ;  /* 0x0000002400067c02 */ /* 0x000fe20008000f00 */
[----:B------:R-:W1:Y:S01]  /*0e70*/  LDC R0, c[0x0][0x3c0] ;  /* 0x0000f000ff007b82 */ /* 0x000e620000000800 */
[----:B------:R-:W2:Y:S01]  /*0e80*/  LDCU UR6, c[0x0][0x3d0] ;  /* 0x00007a00ff0677ac */ /* 0x000ea20008000800 */
[----:B------:R-:W-:Y:S01]  /*0e90*/  STL.64 [R1+0x10], R8 ;  /* 0x0000100801007387 */ /* 0x000fe20000100a00 */
[----:B------:R-:W3:Y:S03]  /*0ea0*/  LDCU UR4, c[0x0][0x388] ;  /* 0x00007100ff0477ac */ /* 0x000ee60008000800 */
[----:B------:R4:W-:Y:S02]  /*0eb0*/  STL.64 [R1+0x8], R4 ;  /* 0x0000080401007387 */ /* 0x0009e40000100a00 */
[----:B------:R-:W5:Y:S01]  /*0ec0*/  LDC.64 R12, c[0x4][R12] ;  /* 0x010000000c0c7b82 */ /* 0x000f620000000a00 */
[----:B------:R-:W4:Y:S01]  /*0ed0*/  LDCU UR8, c[0x0][0x3c8] ;  /* 0x00007900ff0877ac */ /* 0x000f220008000800 */
[----:B0-----:R-:W-:-:S02]  /*0ee0*/  IMAD R10, R4, UR5, -R7 ;  /* 0x00000005040a7c24 */ /* 0x001fc4000f8e0a07 */
[----:B------:R-:W-:Y:S02]  /*0ef0*/  IMAD.U32 R7, RZ, RZ, UR37 ;  /* 0x00000025ff077e24 */ /* 0x000fe4000f8e00ff */
[----:B---3--:R-:W-:Y:S01]  /*0f00*/  IMAD R18, R18, UR4, R5 ;  /* 0x0000000412127c24 */ /* 0x008fe2000f8e0205 */
[----:B------:R-:W0:Y:S01]  /*0f10*/  LDCU.64 UR4, c[0x4][0x8] ;  /* 0x01000100ff0477ac */ /* 0x000e220008000a00 */
[----:B-1----:R-:W-:Y:S02]  /*0f20*/  IMAD R11, R5, UR7, -R0 ;  /* 0x00000007050b7c24 */ /* 0x002fe4000f8e0a00 */
[----:B--2---:R-:W-:-:S03]  /*0f30*/  IMAD R0, R8, UR6, R10 ;  /* 0x0000000608007c24 */ /* 0x004fc6000f8e020a */
[----:B------:R1:W-:Y:S01]  /*0f40*/  STL.64 [R1+0x18], R10 ;  /* 0x0000180a01007387 */ /* 0x0003e20000100a00 */
[----:B----4-:R-:W-:-:S05]  /*0f50*/  IMAD R19, R0, UR8, R11 ;  /* 0x0000000800137c24 */ /* 0x010fca000f8e020b */
[----:B------:R1:W-:Y:S01]  /*0f60*/  STL.64 [R1+0x20], R18 ;  /* 0x0000201201007387 */ /* 0x0003e20000100a00 */
[----:B0-----:R-:W-:Y:S01]  /*0f70*/  MOV R4, UR4 ;  /* 0x0000000400047c02 */ /* 0x001fe20008000f00 */
[----:B-----5:R-:W-:-:S07]  /*0f80*/  IMAD.U32 R5, RZ, RZ, UR5 ;  /* 0x00000005ff057e24 */ /* 0x020fce000f8e00ff */
[----:B------:R-:W-:-:S07]  /*0f90*/  LEPC R20, `(.L_x_17) ;  /* 0x000000001014794e */ /* 0x000fce0000000000 */
[----:B-1----:R-:W-:Y:S05]  /*0fa0*/  CALL.ABS.NOINC R12 ;  /* 0x000000000c007343 */ /* 0x002fea0003c00000 */
.L_x_17:
[----:B------:R-:W-:Y:S01]  /*0fb0*/  HFMA2 R28, -RZ, RZ, 0, 0 ;  /* 0x00000000ff1c7431 */ /* 0x000fe200000001ff */
[----:B------:R-:W-:Y:S06]  /*0fc0*/  BSSY.RECONVERGENT B6, `(.L_x_18) ;  /* 0x000009a000067945 */ /* 0x000fec0003800200 */
.L_x_30:
[----:B------:R-:W0:Y:S01]  /*0fd0*/  LDCU.64 UR4, c[0x0][0x3a0] ;  /* 0x00007400ff0477ac */ /* 0x000e220008000a00 */
[----:B------:R-:W-:Y:S01]  /*0fe0*/  IMAD.MOV.U32 R22, RZ, RZ, RZ ;  /* 0x000000ffff167224 */ /* 0x000fe200078e00ff */
[----:B0-----:R-:W-:-:S04]  /*0ff0*/  UISETP.GE.U32.AND UP0, UPT, UR4, 0x4, UPT ;  /* 0x000000040400788c */ /* 0x001fc8000bf06070 */
[----:B------:R-:W-:-:S09]  /*1000*/  UISETP.GE.U32.AND.EX UP0, UPT, UR5, URZ, UPT, UP0 ;  /* 0x000000ff0500728c */ /* 0x000fd2000bf06100 */
[----:B------:R-:W-:Y:S05]  /*1010*/  BRA.U !UP0, `(.L_x_19) ;  /* 0x0000000508347547 */ /* 0x000fea000b800000 */
[----:B------:R-:W0:Y:S01]  /*1020*/  LDCU UR5, c[0x0][0x3a4] ;  /* 0x00007480ff0577ac */ /* 0x000e220008000800 */
[----:B------:R-:W-:Y:S01]  /*1030*/  HFMA2 R27, -RZ, RZ, 0, 5.9604644775390625e-08 ;  /* 0x00000001ff1b7431 */ /* 0x000fe200000001ff */
[----:B------:R-:W-:Y:S01]  /*1040*/  BSSY.RECONVERGENT B7, `(.L_x_20) ;  /* 0x0000049000077945 */ /* 0x000fe20003800200 */
[----:B------:R-:W-:-:S06]  /*1050*/  ULOP3.LUT UR4, UR4, 0xfffffffc, URZ, 0xc0, !UPT ;  /* 0xfffffffc04047892 */ /* 0x000fcc000f8ec0ff */
[----:B------:R-:W-:Y:S01]  /*1060*/  IMAD.U32 R26, RZ, RZ, UR4 ;  /* 0x00000004ff1a7e24 */ /* 0x000fe2000f8e00ff */
[----:B0-----:R-:W-:-:S07]  /*1070*/  MOV R22, UR5 ;  /* 0x0000000500167c02 */ /* 0x001fce0008000f00 */
.L_x_25:
[----:B------:R-:W-:Y:S01]  /*1080*/  IMAD.MOV.U32 R10, RZ, RZ, R19 ;  /* 0x000000ffff0a7224 */ /* 0x000fe200078e0013 */
[----:B------:R-:W-:Y:S01]  /*1090*/  MOV R11, R18 ;  /* 0x00000012000b7202 */ /* 0x000fe20000000f00 */
[----:B------:R-:W0:Y:S01]  /*10a0*/  LDCU.64 UR4, c[0x4][0x10] ;  /* 0x01000200ff0477ac */ /* 0x000e220008000a00 */
[----:B------:R-:W-:Y:S01]  /*10b0*/  MOV R23, 0x0 ;  /* 0x0000000000177802 */ /* 0x000fe20000000f00 */
[----:B------:R-:W-:Y:S01]  /*10c0*/  IMAD.U32 R6, RZ, RZ, UR36 ;  /* 0x00000024ff067e24 */ /* 0x000fe2000f8e00ff */
[----:B------:R-:W-:Y:S01]  /*10d0*/  IADD3 R26, P0, PT, R26, -0x4, RZ ;  /* 0xfffffffc1a1a7810 */ /* 0x000fe20007f1e0ff */
[----:B------:R1:W-:Y:S01]  /*10e0*/  STL.64 [R1], R10 ;  /* 0x0000000a01007387 */ /* 0x0003e20000100a00 */
[----:B------:R1:W2:Y:S01]  /*10f0*/  LDC.64 R8, c[0x4][R23] ;  /* 0x0100000017087b82 */ /* 0x0002a20000000a00 */
[----:B------:R-:W3:Y:S01]  /*1100*/  LDCU UR6, c[0x0][0x3c8] ;  /* 0x00007900ff0677ac */ /* 0x000ee20008000800 */
[----:B------:R-:W-:Y:S02]  /*1110*/  IADD3.X R22, PT, PT, R22, -0x1, RZ, P0, !PT ;  /* 0xffffffff16167810 */ /* 0x000fe400007fe4ff */
[----:B------:R-:W-:-:S02]  /*1120*/  ISETP.NE.U32.AND P0, PT, R26, RZ, PT ;  /* 0x000000ff1a00720c */ /* 0x000fc40003f05070 */
[----:B------:R-:W-:Y:S02]  /*1130*/  MOV R7, UR37 ;  /* 0x0000002500077c02 */ /* 0x000fe40008000f00 */
[----:B------:R-:W-:-:S04]  /*1140*/  ISETP.NE.AND.EX P0, PT, R22, RZ, PT, P0 ;  /* 0x000000ff1600720c */ /* 0x000fc80003f05300 */
[----:B------:R-:W-:Y:S01]  /*1150*/  P2R R29, PR, RZ, 0x1 ;  /* 0x00000001ff1d7803 */ /* 0x000fe20000000000 */
[----:B0-----:R-:W-:Y:S01]  /*1160*/  IMAD.U32 R4, RZ, RZ, UR4 ;  /* 0x00000004ff047e24 */ /* 0x001fe2000f8e00ff */
[----:B------:R-:W-:Y:S01]  /*1170*/  MOV R5, UR5 ;  /* 0x0000000500057c02 */ /* 0x000fe20008000f00 */
[----:B-1-3--:R-:W-:-:S07]  /*1180*/  IMAD R24, R28, UR6, R19 ;  /* 0x000000061c187c24 */ /* 0x00afce000f8e0213 */
[----:B------:R-:W-:-:S07]  /*1190*/  LEPC R20, `(.L_x_21) ;  /* 0x000000001014794e */ /* 0x000fce0000000000 */
[----:B--2---:R-:W-:Y:S05]  /*11a0*/  CALL.ABS.NOINC R8 ;  /* 0x0000000008007343 */ /* 0x004fea0003c00000 */
.L_x_21:
[----:B------:R-:W0:Y:S01]  /*11b0*/  LDC R25, c[0x0][0x388] ;  /* 0x0000e200ff197b82 */ /* 0x000e220000000800 */
[----:B------:R-:W0:Y:S01]  /*11c0*/  LDCU UR4, c[0x0][0x390] ;  /* 0x00007200ff0477ac */ /* 0x000e220008000800 */
[----:B------:R-:W-:Y:S01]  /*11d0*/  IADD3 R24, PT, PT, R27, -0x1, R24 ;  /* 0xffffffff1b187810 */ /* 0x000fe20007ffe018 */
[----:B------:R-:W-:Y:S01]  /*11e0*/  IMAD.U32 R7, RZ, RZ, UR37 ;  /* 0x00000025ff077e24 */ /* 0x000fe2000f8e00ff */
[----:B------:R-:W-:Y:S01]  /*11f0*/  MOV R6, UR36 ;  /* 0x0000002400067c02 */ /* 0x000fe20008000f00 */
[----:B------:R-:W1:Y:S03]  /*1200*/  LDCU UR5, c[0x0][0x3c8] ;  /* 0x00007900ff0577ac */ /* 0x000e660008000800 */
[----:B------:R2:W3:Y:S01]  /*1210*/  LDC.64 R8, c[0x4][R23] ;  /* 0x0100000017087b82 */ /* 0x0004e20000000a00 */
[----:B------:R-:W4:Y:S01]  /*1220*/  LDCU.64 UR6, c[0x4][0x10] ;  /* 0x01000200ff0677ac */ /* 0x000f220008000a00 */
[----:B0-----:R-:W-:-:S02]  /*1230*/  IMAD R25, R25, UR4, R18 ;  /* 0x0000000419197c24 */ /* 0x001fc4000f8e0212 */
[----:B-1----:R-:W-:Y:S01]  /*1240*/  IMAD R18, R28, UR5, R24 ;  /* 0x000000051c127c24 */ /* 0x002fe2000f8e0218 */
[----:B----4-:R-:W-:Y:S01]  /*1250*/  MOV R4, UR6 ;  /* 0x0000000600047c02 */ /* 0x010fe20008000f00 */
[----:B------:R-:W-:Y:S01]  /*1260*/  IMAD.U32 R5, RZ, RZ, UR7 ;  /* 0x00000007ff057e24 */ /* 0x000fe2000f8e00ff */
[----:B------:R0:W-:Y:S01]  /*1270*/  STL.64 [R1], R24 ;  /* 0x0000001801007387 */ /* 0x0001e20000100a00 */
[----:B------:R-:W-:-:S04]  /*1280*/  IMAD.IADD R18, R18, 0x1, R27 ;  /* 0x0000000112127824 */ /* 0x000fc800078e021b */
[----:B------:R-:W-:-:S05]  /*1290*/  IMAD R16, R28, UR5, R18 ;  /* 0x000000051c107c24 */ /* 0x000fca000f8e0212 */
[----:B------:R-:W-:-:S05]  /*12a0*/  IADD3 R16, PT, PT, R27, 0x1, R16 ;  /* 0x000000011b107810 */ /* 0x000fca0007ffe010 */
[----:B0-23--:R-:W-:-:S07]  /*12b0*/  IMAD R24, R28, UR5, R16 ;  /* 0x000000051c187c24 */ /* 0x00dfce000f8e0210 */
[----:B------:R-:W-:-:S07]  /*12c0*/  LEPC R20, `(.L_x_22) ;  /* 0x000000001014794e */ /* 0x000fce0000000000 */
[----:B------:R-:W-:Y:S05]  /*12d0*/  CALL.ABS.NOINC R8 ;  /* 0x0000000008007343 */ /* 0x000fea0003c00000 */
.L_x_22:
[----:B------:R-:W0:Y:S01]  /*12e0*/  LDC R0, c[0x0][0x388] ;  /* 0x0000e200ff007b82 */ /* 0x000e220000000800 */
[----:B------:R-:W0:Y:S01]  /*12f0*/  LDCU UR4, c[0x0][0x390] ;  /* 0x00007200ff0477ac */ /* 0x000e220008000800 */
[----:B------:R-:W-:Y:S01]  /*1300*/  MOV R6, UR36 ;  /* 0x0000002400067c02 */ /* 0x000fe20008000f00 */
[----:B------:R-:W-:-:S05]  /*1310*/  IMAD.U32 R7, RZ, RZ, UR37 ;  /* 0x00000025ff077e24 */ /* 0x000fca000f8e00ff */
[----:B------:R1:W2:Y:S01]  /*1320*/  LDC.64 R8, c[0x4][R23] ;  /* 0x0100000017087b82 */ /* 0x0002a20000000a00 */
[----:B0-----:R-:W-:Y:S01]  /*1330*/  IMAD R19, R0, UR4, R25 ;  /* 0x0000000400137c24 */ /* 0x001fe2000f8e0219 */
[----:B------:R-:W0:Y:S04]  /*1340*/  LDCU.64 UR4, c[0x4][0x10] ;  /* 0x01000200ff0477ac */ /* 0x000e280008000a00 */
[----:B------:R1:W-:Y:S01]  /*1350*/  STL.64 [R1], R18 ;  /* 0x0000001201007387 */ /* 0x0003e20000100a00 */
[----:B0-----:R-:W-:Y:S01]  /*1360*/  MOV R4, UR4 ;  /* 0x0000000400047c02 */ /* 0x001fe20008000f00 */
[----:B-12---:R-:W-:-:S07]  /*1370*/  IMAD.U32 R5, RZ, RZ, UR5 ;  /* 0x00000005ff057e24 */ /* 0x006fce000f8e00ff */
[----:B------:R-:W-:-:S07]  /*1380*/  LEPC R20, `(.L_x_23) ;  /* 0x000000001014794e */ /* 0x000fce0000000000 */
[----:B------:R-:W-:Y:S05]  /*1390*/  CALL.ABS.NOINC R8 ;  /* 0x0000000008007343 */ /* 0x000fea0003c00000 */
.L_x_23:
        /* <DEDUP_REMOVED lines=12> */
.L_x_24:
[----:B------:R-:W0:Y:S01]  /*1460*/  LDC R18, c[0x0][0x388] ;  /* 0x0000e200ff127b82 */ /* 0x000e220000000800 */
[----:B------:R-:W0:Y:S01]  /*1470*/  LDCU UR4, c[0x0][0x390] ;  /* 0x00007200ff0477ac */ /* 0x000e220008000800 */
[----:B------:R-:W-:Y:S02]  /*1480*/  ISETP.NE.AND P6, PT, R29, RZ, PT ;  /* 0x000000ff1d00720c */ /* 0x000fe40003fc5270 */
[C---:B------:R-:W-:Y:S02]  /*1490*/  IADD3 R19, PT, PT, R27.reuse, 0x2, R24 ;  /* 0x000000021b137810 */ /* 0x040fe40007ffe018 */
[----:B------:R-:W-:Y:S01]  /*14a0*/  IADD3 R27, PT, PT, R27, 0x4, RZ ;  /* 0x000000041b1b7810 */ /* 0x000fe20007ffe0ff */
[----:B0-----:R-:W-:-:S08]  /*14b0*/  IMAD R18, R18, UR4, R17 ;  /* 0x0000000412127c24 */ /* 0x001fd0000f8e0211 */
[----:B------:R-:W-:Y:S05]  /*14c0*/  @P6 BRA `(.L_x_25) ;  /* 0xfffffff800ec6947 */ /* 0x000fea000383ffff */
[----:B------:R-:W-:Y:S05]  /*14d0*/  BSYNC.RECONVERGENT B7 ;  /* 0x0000000000077941 */ /* 0x000fea0003800200 */
.L_x_20:
[----:B------:R-:W-:-:S07]  /*14e0*/  VIADD R22, R27, 0xffffffff ;  /* 0xffffffff1b167836 */ /* 0x000fce0000000000 */
.L_x_19:
[----:B------:R-:W-:-:S04]  /*14f0*/  UISETP.NE.U32.AND UP0, UPT, UR40, URZ, UPT ;  /* 0x000000ff2800728c */ /* 0x000fc8000bf05070 */
[----:B------:R-:W-:-:S09]  /*1500*/  UISETP.NE.AND.EX UP0, UPT, URZ, URZ, UPT, UP0 ;  /* 0x000000ffff00728c */ /* 0x000fd2000bf05300 */
[----:B------:R-:W-:Y:S05]  /*1510*/  BRA.U !UP0, `(.L_x_26) ;  /* 0x0000000108fc7547 */ /* 0x000fea000b800000 */
[----:B------:R-:W-:Y:S01]  /*1520*/  MOV R10, R19 ;  /* 0x00000013000a7202 */ /* 0x000fe20000000f00 */
[----:B------:R-:W-:Y:S01]  /*1530*/  IMAD.MOV.U32 R11, RZ, RZ, R18 ;  /* 0x000000ffff0b7224 */ /* 0x000fe200078e0012 */
[----:B------:R-:W-:Y:S01]  /*1540*/  MOV R16, 0x0 ;  /* 0x0000000000107802 */ /* 0x000fe20000000f00 */
[----:B------:R-:W0:Y:S01]  /*1550*/  LDCU.64 UR4, c[0x4][0x10] ;  /* 0x01000200ff0477ac */ /* 0x000e220008000a00 */
[----:B------:R-:W-:Y:S01]  /*1560*/  MOV R6, UR36 ;  /* 0x0000002400067c02 */ /* 0x000fe20008000f00 */
[----:B------:R-:W-:Y:S01]  /*1570*/  IMAD.U32 R7, RZ, RZ, UR37 ;  /* 0x00000025ff077e24 */ /* 0x000fe2000f8e00ff */
[----:B------:R1:W-:Y:S01]  /*1580*/  STL.64 [R1], R10 ;  /* 0x0000000a01007387 */ /* 0x0003e20000100a00 */
[----:B------:R1:W2:Y:S01]  /*1590*/  LDC.64 R8, c[0x4][R16] ;  /* 0x0100000010087b82 */ /* 0x0002a20000000a00 */
[----:B------:R-:W-:-:S06]  /*15a0*/  UISETP.NE.U32.AND UP0, UPT, UR40, 0x1, UPT ;  /* 0x000000012800788c */ /* 0x000fcc000bf05070 */
[----:B------:R-:W-:-:S04]  /*15b0*/  PLOP3.LUT P0, PT, PT, PT, UP0, 0x80, 0x8 ;  /* 0x000000000008781c */ /* 0x000fc80003f0f008 */
[----:B------:R-:W-:Y:S02]  /*15c0*/  ISETP.NE.AND.EX P0, PT, RZ, RZ, PT, P0 ;  /* 0x000000ffff00720c */ /* 0x000fe40003f05300 */
[----:B0-----:R-:W-:Y:S01]  /*15d0*/  MOV R4, UR4 ;  /* 0x0000000400047c02 */ /* 0x001fe20008000f00 */
[----:B------:R-:W-:Y:S01]  /*15e0*/  IMAD.U32 R5, RZ, RZ, UR5 ;  /* 0x00000005ff057e24 */ /* 0x000fe2000f8e00ff */
[----:B-1----:R-:W-:-:S09]  /*15f0*/  P2R R17, PR, RZ, 0x1 ;  /* 0x00000001ff117803 */ /* 0x002fd20000000000 */
[----:B------:R-:W-:-:S07]  /*1600*/  LEPC R20, `(.L_x_27) ;  /* 0x000000001014794e */ /* 0x000fce0000000000 */
[----:B--2---:R-:W-:Y:S05]  /*1610*/  CALL.ABS.NOINC R8 ;  /* 0x0000000008007343 */ /* 0x004fea0003c00000 */
.L_x_27:
[----:B------:R-:W0:Y:S01]  /*1620*/  LDC R3, c[0x0][0x388] ;  /* 0x0000e200ff037b82 */ /* 0x000e220000000800 */
[----:B------:R-:W1:Y:S01]  /*1630*/  LDCU UR4, c[0x0][0x3c8] ;  /* 0x00007900ff0477ac */ /* 0x000e620008000800 */
[----:B------:R-:W-:Y:S01]  /*1640*/  ISETP.NE.AND P6, PT, R17, RZ, PT ;  /* 0x000000ff1100720c */ /* 0x000fe20003fc5270 */
[----:B------:R-:W0:Y:S01]  /*1650*/  LDCU UR5, c[0x0][0x390] ;  /* 0x00007200ff0577ac */ /* 0x000e220008000800 */
[----:B-1----:R-:W-:Y:S02]  /*1660*/  IMAD R19, R28, UR4, R19 ;  /* 0x000000041c137c24 */ /* 0x002fe4000f8e0213 */
[----:B0-----:R-:W-:-:S03]  /*1670*/  IMAD R18, R3, UR5, R18 ;  /* 0x0000000503127c24 */ /* 0x001fc6000f8e0212 */
[----:B------:R-:W-:-:S06]  /*1680*/  IADD3 R19, PT, PT, R19, R22, RZ ;  /* 0x0000001613137210 */ /* 0x000fcc0007ffe0ff */
[----:B------:R-:W-:Y:S05]  /*1690*/  @!P6 BRA `(.L_x_26) ;  /* 0x00000000009ce947 */ /* 0x000fea0003800000 */
[--C-:B------:R-:W-:Y:S01]  /*16a0*/  IMAD.MOV.U32 R10, RZ, RZ, R19.reuse ;  /* 0x000000ffff0a7224 */ /* 0x100fe200078e0013 */
[----:B------:R-:W-:Y:S01]  /*16b0*/  MOV R11, R18 ;  /* 0x00000012000b7202 */ /* 0x000fe20000000f00 */
[----:B------:R0:W1:Y:S01]  /*16c0*/  LDC.64 R8, c[0x4][R16] ;  /* 0x0100000010087b82 */ /* 0x0000620000000a00 */
[----:B------:R-:W2:Y:S01]  /*16d0*/  LDCU.64 UR6, c[0x4][0x10] ;  /* 0x01000200ff0677ac */ /* 0x000ea20008000a00 */
[----:B------:R-:W-:Y:S01]  /*16e0*/  IMAD R19, R28, UR4, R19 ;  /* 0x000000041c137c24 */ /* 0x000fe2000f8e0213 */
[----:B------:R-:W-:Y:S01]  /*16f0*/  MOV R7, UR37 ;  /* 0x0000002500077c02 */ /* 0x000fe20008000f00 */
[----:B------:R0:W-:Y:S01]  /*1700*/  STL.64 [R1], R10 ;  /* 0x0000000a01007387 */ /* 0x0001e20000100a00 */
[----:B------:R-:W-:Y:S01]  /*1710*/  UISETP.NE.U32.AND UP0, UPT, UR40, 0x2, UPT ;  /* 0x000000022800788c */ /* 0x000fe2000bf05070 */
[----:B------:R-:W-:-:S05]  /*1720*/  IMAD.U32 R6, RZ, RZ, UR36 ;  /* 0x00000024ff067e24 */ /* 0x000fca000f8e00ff */
[----:B------:R-:W-:-:S04]  /*1730*/  PLOP3.LUT P0, PT, PT, PT, UP0, 0x80, 0x8 ;  /* 0x000000000008781c */ /* 0x000fc80003f0f008 */
[----:B------:R-:W-:Y:S01]  /*1740*/  ISETP.NE.AND.EX P0, PT, RZ, RZ, PT, P0 ;  /* 0x000000ffff00720c */ /* 0x000fe20003f05300 */
[----:B--2---:R-:W-:Y:S01]  /*1750*/  IMAD.U32 R4, RZ, RZ, UR6 ;  /* 0x00000006ff047e24 */ /* 0x004fe2000f8e00ff */
[----:B------:R-:W-:Y:S02]  /*1760*/  MOV R5, UR7 ;  /* 0x0000000700057c02 */ /* 0x000fe40008000f00 */
[----:B0-----:R-:W-:-:S09]  /*1770*/  P2R R17, PR, RZ, 0x1 ;  /* 0x00000001ff117803 */ /* 0x001fd20000000000 */
[----:B------:R-:W-:-:S07]  /*1780*/  LEPC R20, `(.L_x_28) ;  /* 0x000000001014794e */ /* 0x000fce0000000000 */
[----:B-1----:R-:W-:Y:S05]  /*1790*/  CALL.ABS.NOINC R8 ;  /* 0x0000000008007343 */ /* 0x002fea0003c00000 */
.L_x_28:
[----:B------:R-:W0:Y:S01]  /*17a0*/  LDC R3, c[0x0][0x388] ;  /* 0x0000e200ff037b82 */ /* 0x000e220000000800 */
[----:B------:R-:W0:Y:S01]  /*17b0*/  LDCU UR4, c[0x0][0x390] ;  /* 0x00007200ff0477ac */ /* 0x000e220008000800 */
[----:B------:R-:W-:Y:S02]  /*17c0*/  ISETP.NE.AND P6, PT, R17, RZ, PT ;  /* 0x000000ff1100720c */ /* 0x000fe40003fc5270 */
[----:B------:R-:W-:Y:S01]  /*17d0*/  IADD3 R19, PT, PT, R22, 0x1, R19 ;  /* 0x0000000116137810 */ /* 0x000fe20007ffe013 */
[----:B0-----:R-:W-:-:S10]  /*17e0*/  IMAD R18, R3, UR4, R18 ;  /* 0x0000000403127c24 */ /* 0x001fd4000f8e0212 */
[----:B------:R-:W-:Y:S05]  /*17f0*/  @!P6 BRA `(.L_x_26) ;  /* 0x000000000044e947 */ /* 0x000fea0003800000 */
[--C-:B------:R-:W-:Y:S01]  /*1800*/  IMAD.MOV.U32 R8, RZ, RZ, R19.reuse ;  /* 0x000000ffff087224 */ /* 0x100fe200078e0013 */
[----:B------:R-:W-:Y:S01]  /*1810*/  MOV R9, R18 ;  /* 0x0000001200097202 */ /* 0x000fe20000000f00 */
[----:B------:R-:W0:Y:S01]  /*1820*/  LDC.64 R16, c[0x4][R16] ;  /* 0x0100000010107b82 */ /* 0x000e220000000a00 */
[----:B------:R-:W1:Y:S01]  /*1830*/  LDCU.64 UR6, c[0x4][0x10] ;  /* 0x01000200ff0677ac */ /* 0x000e620008000a00 */
[----:B------:R-:W-:Y:S01]  /*1840*/  IMAD.U32 R6, RZ, RZ, UR36 ;  /* 0x00000024ff067e24 */ /* 0x000fe2000f8e00ff */
[----:B------:R-:W-:Y:S01]  /*1850*/  MOV R7, UR37 ;  /* 0x0000002500077c02 */ /* 0x000fe20008000f00 */
[----:B------:R2:W-:Y:S01]  /*1860*/  STL.64 [R1], R8 ;  /* 0x0000000801007387 */ /* 0x0005e20000100a00 */
[----:B------:R-:W3:Y:S01]  /*1870*/  LDCU UR4, c[0x0][0x3c8] ;  /* 0x00007900ff0477ac */ /* 0x000ee20008000800 */
[----:B-1----:R-:W-:Y:S01]  /*1880*/  IMAD.U32 R4, RZ, RZ, UR6 ;  /* 0x00000006ff047e24 */ /* 0x002fe2000f8e00ff */
[----:B------:R-:W-:Y:S01]  /*1890*/  MOV R5, UR7 ;  /* 0x0000000700057c02 */ /* 0x000fe20008000f00 */
[----:B--23--:R-:W-:-:S07]  /*18a0*/  IMAD R19, R28, UR4, R19 ;  /* 0x000000041c137c24 */ /* 0x00cfce000f8e0213 */
[----:B------:R-:W-:-:S07]  /*18b0*/  LEPC R20, `(.L_x_29) ;  /* 0x000000001014794e */ /* 0x000fce0000000000 */
[----:B0-----:R-:W-:Y:S05]  /*18c0*/  CALL.ABS.NOINC R16 ;  /* 0x0000000010007343 */ /* 0x001fea0003c00000 */
.L_x_29:
[----:B------:R-:W0:Y:S01]  /*18d0*/  LDC R3, c[0x0][0x388] ;  /* 0x0000e200ff037b82 */ /* 0x000e220000000800 */
[----:B------:R-:W0:Y:S01]  /*18e0*/  LDCU UR4, c[0x0][0x390] ;  /* 0x00007200ff0477ac */ /* 0x000e220008000800 */
[----:B------:R-:W-:Y:S01]  /*18f0*/  IADD3 R19, PT, PT, R22, 0x2, R19 ;  /* 0x0000000216137810 */ /* 0x000fe20007ffe013 */
[----:B0-----:R-:W-:-:S07]  /*1900*/  IMAD R18, R3, UR4, R18 ;  /* 0x0000000403127c24 */ /* 0x001fce000f8e0212 */
.L_x_26:
[----:B------:R-:W0:Y:S01]  /*1910*/  LDCU.64 UR4, c[0x0][0x398] ;  /* 0x00007300ff0477ac */ /* 0x000e220008000a00 */
[----:B------:R-:W-:-:S05]  /*1920*/  VIADD R28, R28, 0x1 ;  /* 0x000000011c1c7836 */ /* 0x000fca0000000000 */
[----:B0-----:R-:W-:-:S04]  /*1930*/  ISETP.GE.U32.AND P0, PT, R28, UR4, PT ;  /* 0x000000041c007c0c */ /* 0x001fc8000bf06070 */
[----:B------:R-:W-:-:S13]  /*1940*/  ISETP.GE.U32.AND.EX P0, PT, RZ, UR5, PT, P0 ;  /* 0x00000005ff007c0c */ /* 0x000fda000bf06100 */
[----:B------:R-:W-:Y:S05]  /*1950*/  @!P0 BRA `(.L_x_30) ;  /* 0xfffffff4009c8947 */ /* 0x000fea000383ffff */
[----:B------:R-:W-:Y:S05]  /*1960*/  BSYNC.RECONVERGENT B6 ;  /* 0x0000000000067941 */ /* 0x000fea0003800200 */
.L_x_18:
[----:B------:R-:W0:Y:S01]  /*1970*/  LDCU.64 UR4, c[0x0][0x380] ;  /* 0x00007000ff0477ac */ /* 0x000e220008000a00 */
[----:B------:R-:W-:-:S04]  /*1980*/  IADD3 R5, PT, PT, R2, UR38, RZ ;  /* 0x0000002602057c10 */ /* 0x000fc8000fffe0ff */
[--C-:B------:R-:W-:Y:S01]  /*1990*/  SHF.R.S32.HI R4, RZ, 0x1f, R5.reuse ;  /* 0x0000001fff047819 */ /* 0x100fe20000011405 */
[----:B------:R-:W-:Y:S01]  /*19a0*/  IMAD.MOV.U32 R2, RZ, RZ, R5 ;  /* 0x000000ffff027224 */ /* 0x000fe200078e0005 */
[----:B0-----:R-:W-:-:S04]  /*19b0*/  ISETP.GE.U32.AND P0, PT, R5, UR4, PT ;  /* 0x0000000405007c0c */ /* 0x001fc8000bf06070 */
[----:B------:R-:W-:-:S13]  /*19c0*/  ISETP.GE.U32.AND.EX P0, PT, R4, UR5, PT, P0 ;  /* 0x0000000504007c0c */ /* 0x000fda000bf06100 */
[----:B------:R-:W-:Y:S05]  /*19d0*/  @!P0 BRA `(.L_x_31) ;  /* 0xffffffec00cc8947 */ /* 0x000fea000383ffff */
[----:B------:R-:W-:Y:S05]  /*19e0*/  EXIT ;  /* 0x000000000000794d */ /* 0x000fea0003800000 */
.L_x_10:
        /* <DEDUP_REMOVED lines=14> */
.L_x_40:
[----:B0-----:R-:W-:Y:S01]  /*1ad0*/  LOP3.LUT R0, R4, UR42, RZ, 0xfc, !PT ;  /* 0x0000002a04007c12 */ /* 0x001fe2000f8efcff */
[----:B------:R-:W-:Y:S03]  /*1ae0*/  BSSY.RECONVERGENT B0, `(.L_x_33) ;  /* 0x0000021000007945 */ /* 0x000fe60003800200 */
[----:B------:R-:W-:-:S13]  /*1af0*/  ISETP.NE.U32.AND P0, PT, R0, RZ, PT ;  /* 0x000000ff0000720c */ /* 0x000fda0003f05070 */
[----:B------:R-:W-:Y:S05]  /*1b00*/  @P0 BRA `(.L_x_34) ;  /* 0x0000000000540947 */ /* 0x000fea0003800000 */
[----:B--2---:R-:W0:Y:S01]  /*1b10*/  I2F.U32.RP R4, UR43 ;  /* 0x0000002b00047d06 */ /* 0x004e220008209000 */
[----:B------:R-:W-:-:S07]  /*1b20*/  ISETP.NE.U32.AND P2, PT, RZ, UR43, PT ;  /* 0x0000002bff007c0c */ /* 0x000fce000bf45070 */
[----:B0-----:R-:W0:Y:S02]  /*1b30*/  MUFU.RCP R4, R4 ;  /* 0x0000000400047308 */ /* 0x001e240000001000 */
[----:B0-----:R-:W-:-:S06]  /*1b40*/  IADD3 R6, PT, PT, R4, 0xffffffe, RZ ;  /* 0x0ffffffe04067810 */ /* 0x001fcc0007ffe0ff */
        /* <DEDUP_REMOVED lines=12> */
[----:B------:R-:W-:Y:S02]  /*1c10*/  @P1 IADD3 R3, PT, PT, R3, 0x1, RZ ;  /* 0x0000000103031810 */ /* 0x000fe40007ffe0ff */
[----:B------:R-:W-:-:S05]  /*1c20*/  @!P2 LOP3.LUT R3, RZ, UR43, RZ, 0x33, !PT ;  /* 0x0000002bff03ac12 */ /* 0x000fca000f8e33ff */
[----:B------:R-:W-:-:S04]  /*1c30*/  IMAD.MOV R0, RZ, RZ, -R3 ;  /* 0x000000ffff007224 */ /* 0x000fc800078e0a03 */
[----:B------:R-:W-:Y:S01]  /*1c40*/  IMAD R5, R0, UR43, R5 ;  /* 0x0000002b00057c24 */ /* 0x000fe2000f8e0205 */
[----:B------:R-:W-:Y:S06]  /*1c50*/  BRA `(.L_x_35) ;  /* 0x0000000000247947 */ /* 0x000fec0003800000 */
.L_x_34:
[----:B------:R-:W0:Y:S01]  /*1c60*/  LDCU.64 UR4, c[0x0][0x388] ;  /* 0x00007100ff0477ac */ /* 0x000e220008000a00 */
[----:B------:R-:W-:Y:S02]  /*1c70*/  MOV R3, R5 ;  /* 0x0000000500037202 */ /* 0x000fe40000000f00 */
[----:B------:R-:W-:Y:S02]  /*1c80*/  MOV R0, 0x1cc0 ;  /* 0x00001cc000007802 */ /* 0x000fe40000000f00 */
[----:B0-----:R-:W-:Y:S01]  /*1c90*/  MOV R12, UR4 ;  /* 0x00000004000c7c02 */ /* 0x001fe20008000f00 */
[----:B------:R-:W-:-:S07]  /*1ca0*/  IMAD.U32 R13, RZ, RZ, UR5 ;  /* 0x00000005ff0d7e24 */ /* 0x000fce000f8e00ff */
[----:B--2345:R-:W-:Y:S05]  /*1cb0*/  CALL.REL.NOINC `($__internal_0_$__cuda_sm20_div_u64) ;  /* 0x0000000400107944 */ /* 0x03cfea0003c00000 */
[----:B------:R-:W-:Y:S01]  /*1cc0*/  IMAD.MOV R0, RZ, RZ, -R4 ;  /* 0x000000ffff007224 */ /* 0x000fe200078e0a04 */
[----:B------:R-:W-:-:S03]  /*1cd0*/  MOV R3, R4 ;  /* 0x0000000400037202 */ /* 0x000fc60000000f00 */
[----:B------:R-:W-:-:S07]  /*1ce0*/  IMAD R5, R0, UR43, R5 ;  /* 0x0000002b00057c24 */ /* 0x000fce000f8e0205 */
.L_x_35:
[----:B----45:R-:W-:Y:S05]  /*1cf0*/  BSYNC.RECONVERGENT B0 ;  /* 0x0000000000007941 */ /* 0x030fea0003800200 */
.L_x_33:
        /* <DEDUP_REMOVED lines=14> */
[----:B------:R-:W-:-:S05]  /*1de0*/  IMAD.HI.U32 R8, R8, R3, RZ ;  /* 0x0000000308087227 */ /* 0x000fca00078e00ff */
[----:B------:R-:W-:-:S05]  /*1df0*/  IADD3 R0, PT, PT, -R8, RZ, RZ ;  /* 0x000000ff08007210 */ /* 0x000fca0007ffe1ff */
[----:B------:R-:W-:-:S05]  /*1e00*/  IMAD R0, R0, UR45, R3 ;  /* 0x0000002d00007c24 */ /* 0x000fca000f8e0203 */
[----:B------:R-:W-:-:S13]  /*1e10*/  ISETP.GE.U32.AND P0, PT, R0, UR45, PT ;  /* 0x0000002d00007c0c */ /* 0x000fda000bf06070 */
[----:B------:R-:W-:Y:S01]  /*1e20*/  @P0 VIADD R0, R0, -UR45 ;  /* 0x8000002d00000c36 */ /* 0x000fe20008000000 */
[----:B------:R-:W-:-:S04]  /*1e30*/  @P0 IADD3 R8, PT, PT, R8, 0x1, RZ ;  /* 0x0000000108080810 */ /* 0x000fc80007ffe0ff */
[----:B------:R-:W-:-:S13]  /*1e40*/  ISETP.GE.U32.AND P1, PT, R0, UR45, PT ;  /* 0x0000002d00007c0c */ /* 0x000fda000bf26070 */
[----:B------:R-:W-:Y:S01]  /*1e50*/  @P1 VIADD R8, R8, 0x1 ;  /* 0x0000000108081836 */ /* 0x000fe20000000000 */
[----:B------:R-:W-:-:S04]  /*1e60*/  @!P2 LOP3.LUT R8, RZ, UR45, RZ, 0x33, !PT ;  /* 0x0000002dff08ac12 */ /* 0x000fc8000f8e33ff */
[----:B------:R-:W-:-:S05]  /*1e70*/  IADD3 R4, PT, PT, -R8, RZ, RZ ;  /* 0x000000ff08047210 */ /* 0x000fca0007ffe1ff */
[----:B------:R-:W-:Y:S01]  /*1e80*/  IMAD R4, R4, UR45, R3 ;  /* 0x0000002d04047c24 */ /* 0x000fe2000f8e0203 */
[----:B------:R-:W-:Y:S06]  /*1e90*/  BRA `(.L_x_38) ;  /* 0x0000000000207947 */ /* 0x000fec0003800000 */
.L_x_37:
[----:B------:R-:W0:Y:S01]  /*1ea0*/  LDCU.64 UR4, c[0x0][0x390] ;  /* 0x00007200ff0477ac */ /* 0x000e220008000a00 */
[----:B------:R-:W-:Y:S01]  /*1eb0*/  MOV R0, 0x1ef0 ;  /* 0x00001ef000007802 */ /* 0x000fe20000000f00 */
[----:B0-----:R-:W-:Y:S01]  /*1ec0*/  IMAD.U32 R12, RZ, RZ, UR4 ;  /* 0x00000004ff0c7e24 */ /* 0x001fe2000f8e00ff */
[----:B------:R-:W-:-:S07]  /*1ed0*/  MOV R13, UR5 ;  /* 0x00000005000d7c02 */ /* 0x000fce0008000f00 */
[----:B---3--:R-:W-:Y:S05]  /*1ee0*/  CALL.REL.NOINC `($__internal_0_$__cuda_sm20_div_u64) ;  /* 0x0000000000847944 */ /* 0x008fea0003c00000 */
[----:B------:R-:W-:Y:S01]  /*1ef0*/  IMAD.MOV R0, RZ, RZ, -R4 ;  /* 0x000000ffff007224 */ /* 0x000fe200078e0a04 */
[----:B------:R-:W-:-:S03]  /*1f00*/  MOV R8, R4 ;  /* 0x0000000400087202 */ /* 0x000fc60000000f00 */
[----:B------:R-:W-:-:S07]  /*1f10*/  IMAD R4, R0, UR45, R3 ;  /* 0x0000002d00047c24 */ /* 0x000fce000f8e0203 */
.L_x_38:
[----:B------:R-:W-:Y:S05]  /*1f20*/  BSYNC.RECONVERGENT B0 ;  /* 0x0000000000007941 */ /* 0x000fea0003800200 */
.L_x_36:
        /* <DEDUP_REMOVED lines=12> */
[----:B------:R1:W-:Y:S01]  /*1ff0*/  STL.64 [R1+0x10], R8 ;  /* 0x0000100801007387 */ /* 0x0003e20000100a00 */
[----:B------:R-:W-:Y:S01]  /*2000*/  MOV R6, UR36 ;  /* 0x0000002400067c02 */ /* 0x000fe20008000f00 */
[----:B------:R1:W2:Y:S01]  /*2010*/  LDC.64 R14, c[0x4][R0] ;  /* 0x01000000000e7b82 */ /* 0x0002a20000000a00 */
[----:B------:R-:W-:Y:S01]  /*2020*/  IMAD.U32 R7, RZ, RZ, UR37 ;  /* 0x00000025ff077e24 */ /* 0x000fe2000f8e00ff */
[----:B------:R1:W-:Y:S01]  /*2030*/  STL.64 [R1+0x20], R10 ;  /* 0x0000200a01007387 */ /* 0x0003e20000100a00 */
[----:B0-----:R-:W-:Y:S01]  /*2040*/  MOV R4, UR4 ;  /* 0x0000000400047c02 */ /* 0x001fe20008000f00 */
[----:B------:R-:W-:-:S07]  /*2050*/  IMAD.U32 R5, RZ, RZ, UR5 ;  /* 0x00000005ff057e24 */ /* 0x000fce000f8e00ff */
[----:B------:R-:W-:-:S07]  /*2060*/  LEPC R20, `(.L_x_39) ;  /* 0x000000001014794e */ /* 0x000fce0000000000 */
[----:B-12---:R-:W-:Y:S05]  /*2070*/  CALL.ABS.NOINC R14 ;  /* 0x000000000e007343 */ /* 0x006fea0003c00000 */
.L_x_39:
[----:B------:R-:W-:-:S04]  /*2080*/  IADD3 R5, PT, PT, R2, UR38, RZ ;  /* 0x0000002602057c10 */ /* 0x000fc8000fffe0ff */
[----:B------:R-:W-:Y:S01]  /*2090*/  ISETP.GE.U32.AND P0, PT, R5, UR40, PT ;  /* 0x0000002805007c0c */ /* 0x000fe2000bf06070 */
[--C-:B------:R-:W-:Y:S01]  /*20a0*/  IMAD.MOV.U32 R2, RZ, RZ, R5.reuse ;  /* 0x000000ffff027224 */ /* 0x100fe200078e0005 */
[----:B------:R-:W-:-:S04]  /*20b0*/  SHF.R.S32.HI R4, RZ, 0x1f, R5 ;  /* 0x0000001fff047819 */ /* 0x000fc80000011405 */
[----:B------:R-:W-:-:S13]  /*20c0*/  ISETP.GE.U32.AND.EX P0, PT, R4, UR41, PT, P0 ;  /* 0x0000002904007c0c */ /* 0x000fda000bf06100 */
[----:B------:R-:W-:Y:S05]  /*20d0*/  @!P0 BRA `(.L_x_40) ;  /* 0xfffffff8007c8947 */ /* 0x000fea000383ffff */
[----:B------:R-:W-:Y:S05]  /*20e0*/  BSYNC.RECONVERGENT B6 ;  /* 0x0000000000067941 */ /* 0x000fea0003800200 */
.L_x_32:
[----:B------:R-:W-:Y:S05]  /*20f0*/  EXIT ;  /* 0x000000000000794d */ /* 0x000fea0003800000 */
        .weak           $__internal_0_$__cuda_sm20_div_u64
        .type           $__internal_0_$__cuda_sm20_div_u64,@function
        .size           $__internal_0_$__cuda_sm20_div_u64,(.L_x_42 - $__internal_0_$__cuda_sm20_div_u64)
$__internal_0_$__cuda_sm20_div_u64:
[----:B------:R-:W0:Y:S08]  /*2100*/  I2F.U64.RP R6, R12 ;  /* 0x0000000c00067312 */ /* 0x000e300000309000 */
[----:B0-----:R-:W0:Y:S02]  /*2110*/  MUFU.RCP R6, R6 ;  /* 0x0000000600067308 */ /* 0x001e240000001000 */
[----:B0-----:R-:W-:-:S06]  /*2120*/  IADD3 R8, PT, PT, R6, 0x1ffffffe, RZ ;  /* 0x1ffffffe06087810 */ /* 0x001fcc0007ffe0ff */
[----:B------:R-:W0:Y:S02]  /*2130*/  F2I.U64.TRUNC R8, R8 ;  /* 0x0000000800087311 */ /* 0x000e24000020d800 */
[----:B0-----:R-:W-:-:S04]  /*2140*/  IMAD.WIDE.U32 R10, R8, R12, RZ ;  /* 0x0000000c080a7225 */ /* 0x001fc800078e00ff */
[----:B------:R-:W-:Y:S01]  /*2150*/  IMAD R11, R8, R13, R11 ;  /* 0x0000000d080b7224 */ /* 0x000fe200078e020b */
[----:B------:R-:W-:-:S03]  /*2160*/  IADD3 R15, P0, PT, RZ, -R10, RZ ;  /* 0x8000000aff0f7210 */ /* 0x000fc60007f1e0ff */
[----:B------:R-:W-:Y:S02]  /*2170*/  IMAD R11, R9, R12, R11 ;  /* 0x0000000c090b7224 */ /* 0x000fe400078e020b */
[----:B------:R-:W-:-:S04]  /*2180*/  IMAD.HI.U32 R10, R8, R15, RZ ;  /* 0x0000000f080a7227 */ /* 0x000fc800078e00ff */
[----:B------:R-:W-:Y:S01]  /*2190*/  IMAD.X R19, RZ, RZ, ~R11, P0 ;  /* 0x000000ffff137224 */ /* 0x000fe200000e0e0b */
[----:B------:R-:W-:-:S03]  /*21a0*/  MOV R11, R8 ;  /* 0x00000008000b7202 */ /* 0x000fc60000000f00 */
[-C--:B------:R-:W-:Y:S02]  /*21b0*/  IMAD R21, R9, R19.reuse, RZ ;  /* 0x0000001309157224 */ /* 0x080fe400078e02ff */
[----:B------:R-:W-:-:S04]  /*21c0*/  IMAD.WIDE.U32 R10, P0, R8, R19, R10 ;  /* 0x00000013080a7225 */ /* 0x000fc8000780000a */
[----:B------:R-:W-:-:S04]  /*21d0*/  IMAD.HI.U32 R10, P1, R9, R15, R10 ;  /* 0x0000000f090a7227 */ /* 0x000fc8000782000a */
[----:B------:R-:W-:Y:S01]  /*21e0*/  IMAD.HI.U32 R15, R9, R19, RZ ;  /* 0x00000013090f7227 */ /* 0x000fe200078e00ff */
[----:B------:R-:W-:-:S03]  /*21f0*/  IADD3 R11, P2, PT, R21, R10, RZ ;  /* 0x0000000a150b7210 */ /* 0x000fc60007f5e0ff */
[----:B------:R-:W-:Y:S02]  /*2200*/  IMAD.X R15, R15, 0x1, R9, P0 ;  /* 0x000000010f0f7824 */ /* 0x000fe400000e0609 */
[----:B------:R-:W-:-:S03]  /*2210*/  IMAD.WIDE.U32 R8, R11, R12, RZ ;  /* 0x0000000c0b087225 */ /* 0x000fc600078e00ff */
[----:B------:R-:W-:Y:S01]  /*2220*/  IADD3.X R15, PT, PT, RZ, RZ, R15, P2, P1 ;  /* 0x000000ffff0f7210 */ /* 0x000fe200017e240f */
[----:B------:R-:W-:Y:S01]  /*2230*/  IMAD R6, R11, R13, R9 ;  /* 0x0000000d0b067224 */ /* 0x000fe200078e0209 */
[----:B------:R-:W-:-:S03]  /*2240*/  IADD3 R9, P0, PT, RZ, -R8, RZ ;  /* 0x80000008ff097210 */ /* 0x000fc60007f1e0ff */
[----:B------:R-:W-:Y:S02]  /*2250*/  IMAD R6, R15, R12, R6 ;  /* 0x0000000c0f067224 */ /* 0x000fe400078e0206 */
[----:B------:R-:W-:-:S03]  /*2260*/  IMAD.HI.U32 R10, R11, R9, RZ ;  /* 0x000000090b0a7227 */ /* 0x000fc600078e00ff */
[----:B------:R-:W-:-:S05]  /*2270*/  IADD3.X R6, PT, PT, RZ, ~R6, RZ, P0, !PT ;  /* 0x80000006ff067210 */ /* 0x000fca00007fe4ff */
[----:B------:R-:W-:-:S04]  /*2280*/  IMAD.WIDE.U32 R10, P0, R11, R6, R10 ;  /* 0x000000060b0a7225 */ /* 0x000fc8000780000a */
[C---:B------:R-:W-:Y:S02]  /*2290*/  IMAD R8, R15.reuse, R6, RZ ;  /* 0x000000060f087224 */ /* 0x040fe400078e02ff */
[----:B------:R-:W-:-:S04]  /*22a0*/  IMAD.HI.U32 R11, P1, R15, R9, R10 ;  /* 0x000000090f0b7227 */ /* 0x000fc8000782000a */
[----:B------:R-:W-:Y:S02]  /*22b0*/  HFMA2 R9, -RZ, RZ, 0, 0 ;  /* 0x00000000ff097431 */ /* 0x000fe400000001ff */
[----:B------:R-:W-:Y:S01]  /*22c0*/  IMAD.HI.U32 R6, R15, R6, RZ ;  /* 0x000000060f067227 */ /* 0x000fe200078e00ff */
[----:B------:R-:W-:-:S03]  /*22d0*/  IADD3 R11, P2, PT, R8, R11, RZ ;  /* 0x0000000b080b7210 */ /* 0x000fc60007f5e0ff */
[----:B------:R-:W-:Y:S02]  /*22e0*/  IMAD.X R15, R6, 0x1, R15, P0 ;  /* 0x00000001060f7824 */ /* 0x000fe400000e060f */
[----:B------:R-:W-:-:S03]  /*22f0*/  IMAD.HI.U32 R8, R11, R3, RZ ;  /* 0x000000030b087227 */ /* 0x000fc600078e00ff */
[----:B------:R-:W-:Y:S01]  /*2300*/  IADD3.X R15, PT, PT, RZ, RZ, R15, P2, P1 ;  /* 0x000000ffff0f7210 */ /* 0x000fe200017e240f */
[----:B------:R-:W-:-:S04]  /*2310*/  IMAD.WIDE.U32 R8, R11, R4, R8 ;  /* 0x000000040b087225 */ /* 0x000fc800078e0008 */
[C---:B------:R-:W-:Y:S02]  /*2320*/  IMAD R11, R15.reuse, R4, RZ ;  /* 0x000000040f0b7224 */ /* 0x040fe400078e02ff */
[----:B------:R-:W-:-:S04]  /*2330*/  IMAD.HI.U32 R8, P0, R15, R3, R8 ;  /* 0x000000030f087227 */ /* 0x000fc80007800008 */
[----:B------:R-:W-:Y:S01]  /*2340*/  IMAD.HI.U32 R6, R15, R4, RZ ;  /* 0x000000040f067227 */ /* 0x000fe200078e00ff */
[----:B------:R-:W-:-:S03]  /*2350*/  IADD3 R11, P1, PT, R11, R8, RZ ;  /* 0x000000080b0b7210 */ /* 0x000fc60007f3e0ff */
[----:B------:R-:W-:Y:S02]  /*2360*/  IMAD.X R6, RZ, RZ, R6, P0 ;  /* 0x000000ffff067224 */ /* 0x000fe400000e0606 */
[----:B------:R-:W-:-:S03]  /*2370*/  IMAD.WIDE.U32 R8, R11, R12, RZ ;  /* 0x0000000c0b087225 */ /* 0x000fc600078e00ff */
[----:B------:R-:W-:Y:S01]  /*2380*/  IADD3.X R15, PT, PT, RZ, R6, RZ, P1, !PT ;  /* 0x00000006ff0f7210 */ /* 0x000fe20000ffe4ff */
[----:B------:R-:W-:Y:S01]  /*2390*/  IMAD R6, R11, R13, R9 ;  /* 0x0000000d0b067224 */ /* 0x000fe200078e0209 */
[----:B------:R-:W-:-:S03]  /*23a0*/  IADD3 R19, P1, PT, -R8, R3, RZ ;  /* 0x0000000308137210 */ /* 0x000fc60007f3e1ff */
[-C--:B------:R-:W-:Y:S01]  /*23b0*/  IMAD R15, R15, R12.reuse, R6 ;  /* 0x0000000c0f0f7224 */ /* 0x080fe200078e0206 */
[----:B------:R-:W-:-:S03]  /*23c0*/  ISETP.GE.U32.AND P0, PT, R19, R12, PT ;  /* 0x0000000c1300720c */ /* 0x000fc60003f06070 */
[----:B------:R-:W-:Y:S01]  /*23d0*/  IMAD.X R8, R4, 0x1, ~R15, P1 ;  /* 0x0000000104087824 */ /* 0x000fe200008e0e0f */
[----:B------:R-:W-:Y:S01]  /*23e0*/  IADD3 R9, P1, PT, -R12, R19, RZ ;  /* 0x000000130c097210 */ /* 0x000fe20007f3e1ff */
[----:B------:R-:W-:-:S03]  /*23f0*/  VIADD R4, R11, 0x1 ;  /* 0x000000010b047836 */ /* 0x000fc60000000000 */
[----:B------:R-:W-:Y:S02]  /*2400*/  ISETP.GE.U32.AND.EX P0, PT, R8, R13, PT, P0 ;  /* 0x0000000d0800720c */ /* 0x000fe40003f06100 */
[-C--:B------:R-:W-:Y:S02]  /*2410*/  IADD3.X R6, PT, PT, ~R13, R8.reuse, RZ, P1, !PT ;  /* 0x000000080d067210 */ /* 0x080fe40000ffe5ff */
[----:B------:R-:W-:Y:S02]  /*2420*/  SEL R9, R9, R19, P0 ;  /* 0x0000001309097207 */ /* 0x000fe40000000000 */
[----:B------:R-:W-:Y:S01]  /*2430*/  SEL R6, R6, R8, P0 ;  /* 0x0000000806067207 */ /* 0x000fe20000000000 */
[----:B------:R-:W-:Y:S01]  /*2440*/  IMAD.MOV.U32 R8, RZ, RZ, R0 ;  /* 0x000000ffff087224 */ /* 0x000fe200078e0000 */
[----:B------:R-:W-:Y:S02]  /*2450*/  SEL R11, R4, R11, P0 ;  /* 0x0000000b040b7207 */ /* 0x000fe40000000000 */
[----:B------:R-:W-:-:S02]  /*2460*/  ISETP.GE.U32.AND P0, PT, R9, R12, PT ;  /* 0x0000000c0900720c */ /* 0x000fc40003f06070 */
[----:B------:R-:W-:Y:S02]  /*2470*/  ISETP.NE.U32.AND P1, PT, R12, RZ, PT ;  /* 0x000000ff0c00720c */ /* 0x000fe40003f25070 */
[----:B------:R-:W-:Y:S02]  /*2480*/  IADD3 R4, PT, PT, R11, 0x1, RZ ;  /* 0x000000010b047810 */ /* 0x000fe40007ffe0ff */
[----:B------:R-:W-:Y:S02]  /*2490*/  ISETP.GE.U32.AND.EX P0, PT, R6, R13, PT, P0 ;  /* 0x0000000d0600720c */ /* 0x000fe40003f06100 */
[----:B------:R-:W-:Y:S02]  /*24a0*/  MOV R9, 0x0 ;  /* 0x0000000000097802 */ /* 0x000fe40000000f00 */
[----:B------:R-:W-:Y:S02]  /*24b0*/  ISETP.NE.AND.EX P1, PT, R13, RZ, PT, P1 ;  /* 0x000000ff0d00720c */ /* 0x000fe40003f25310 */
[----:B------:R-:W-:-:S04]  /*24c0*/  SEL R4, R4, R11, P0 ;  /* 0x0000000b04047207 */ /* 0x000fc80000000000 */
[----:B------:R-:W-:Y:S01]  /*24d0*/  SEL R4, R4, 0xffffffff, P1 ;  /* 0xffffffff04047807 */ /* 0x000fe20000800000 */
[----:B------:R-:W-:Y:S06]  /*24e0*/  RET.REL.NODEC R8 `(_Z16threadIdxPrintermmmmmmmmmmm) ;  /* 0xffffffd808c47950 */ /* 0x000fec0003c3ffff */
.L_x_41:
[----:B------:R-:W-:-:S00]  /*24f0*/  BRA `(.L_x_41) ;  /* 0xfffffffc00fc7947 */ /* 0x000fc0000383ffff */
[----:B------:R-:W-:-:S00]  /*2500*/  NOP ;  /* 0x0000000000007918 */ /* 0x000fc00000000000 */
[----:B------:R-:W-:-:S00]  /*2510*/  NOP ;  /* 0x0000000000007918 */ /* 0x000fc00000000000 */
[----:B------:R-:W-:-:S00]  /*2520*/  NOP ;  /* 0x0000000000007918 */ /* 0x000fc00000000000 */
[----:B------:R-:W-:-:S00]  /*2530*/  NOP ;  /* 0x0000000000007918 */ /* 0x000fc00000000000 */
[----:B------:R-:W-:-:S00]  /*2540*/  NOP ;  /* 0x0000000000007918 */ /* 0x000fc00000000000 */
[----:B------:R-:W-:-:S00]  /*2550*/  NOP ;  /* 0x0000000000007918 */ /* 0x000fc00000000000 */
[----:B------:R-:W-:-:S00]  /*2560*/  NOP ;  /* 0x0000000000007918 */ /* 0x000fc00000000000 */
[----:B------:R-:W-:-:S00]  /*2570*/  NOP ;  /* 0x0000000000007918 */ /* 0x000fc00000000000 */
.L_x_42:


//--------------------- .nv.global.init           --------------------------
	.section	.nv.global.init,"aw",@progbits
.nv.global.init:
	.type		$str$1,@object
	.size		$str$1,($str - $str$1)
$str$1:
        /*0000*/ 	.byte	0x64, 0x61, 0x74, 0x61, 0x5f, 0x69, 0x6d, 0x5f, 0x6f, 0x66, 0x66, 0x73, 0x65, 0x74, 0x3a, 0x20
        /*0010*/ 	.byte	0x25, 0x64, 0x2c, 0x20, 0x64, 0x61, 0x74, 0x61, 0x5f, 0x63, 0x6f, 0x6c, 0x5f, 0x6f, 0x66, 0x66
        /*0020*/ 	.byte	0x73, 0x65, 0x74, 0x3a, 0x25, 0x64, 0x0a, 0x00
	.type		$str,@object
	.size		$str,(.L_0 - $str)
$str:
        /*0028*/ 	.byte	0x69, 0x6e, 0x64, 0x65, 0x78, 0x20, 0x25, 0x64, 0x20, 0x68, 0x5f, 0x69, 0x6e, 0x64, 0x65, 0x78
        /*0038*/ 	.byte	0x20, 0x25, 0x64, 0x20, 0x68, 0x5f, 0x63, 0x6f, 0x6c, 0x20, 0x25, 0x64, 0x20, 0x77, 0x5f, 0x63
        /*0048*/ 	.byte	0x6f, 0x6c, 0x20, 0x25, 0x64, 0x20, 0x63, 0x5f, 0x69, 0x6d, 0x20, 0x25, 0x64, 0x20, 0x63, 0x5f
        /*0058*/ 	.byte	0x63, 0x6f, 0x6c, 0x20, 0x25, 0x64, 0x20, 0x68, 0x5f, 0x6f, 0x66, 0x66, 0x73, 0x65, 0x74, 0x20
        /*0068*/ 	.byte	0x25, 0x64, 0x20, 0x77, 0x5f, 0x6f, 0x66, 0x66, 0x73, 0x65, 0x74, 0x20, 0x25, 0x64, 0x20, 0x64
        /*0078*/ 	.byte	0x61, 0x74, 0x61, 0x5f, 0x63, 0x6f, 0x6c, 0x5f, 0x6f, 0x66, 0x66, 0x73, 0x65, 0x74, 0x20, 0x25
        /*0088*/ 	.byte	0x64, 0x20, 0x64, 0x61, 0x74, 0x61, 0x5f, 0x69, 0x6d, 0x5f, 0x6f, 0x66, 0x66, 0x73, 0x65, 0x74
        /*0098*/ 	.byte	0x20, 0x25, 0x64, 0x0a, 0x00
.L_0:


//--------------------- .nv.shared.reserved.0     --------------------------
	.section	.nv.shared.reserved.0,"aw",@nobits
	.weak		__nv_reservedSMEM_offset_0_alias
	.size		__nv_reservedSMEM_offset_0_alias, 0, 64
	.other		__nv_reservedSMEM_offset_0_alias,@"STO_CUDA_RESERVED_SHARED STV_DEFAULT"
__nv_reservedSMEM_offset_0_alias:
	.zero		0
	.zero		64


//--------------------- .nv.constant0._Z16threadIdxPrintermmmmmmmmmmm --------------------------
	.section	.nv.constant0._Z16threadIdxPrintermmmmmmmmmmm,"a",@progbits
	.sectionflags	@""
	.align	4
.nv.constant0._Z16threadIdxPrintermmmmmmmmmmm:
	.zero		984


//--------------------- SYMBOLS --------------------------

	.type		.nv.reservedSmem.offset0,@object
	.size		.nv.reservedSmem.offset0,0x4
	.type		vprintf,@function
